//
// Generated by NVIDIA NVVM Compiler
//
// Compiler Build ID: CL-36424714
// Cuda compilation tools, release 13.0, V13.0.88
// Based on NVVM 20.0.0
//

.version 9.0
.target sm_100
.address_size 64

	// .globl	_Z9compute_uPKdPddi
.func  (.param .b64 func_retval0) __internal_accurate_pow
(
	.param .b64 __internal_accurate_pow_param_0,
	.param .b64 __internal_accurate_pow_param_1
)
;
.global .align 4 .b8 precalc_xorwow_matrix[102400];
.global .align 4 .b8 precalc_xorwow_offset_matrix[102400];
.global .align 4 .b8 mrg32k3aM1[2304];
.global .align 4 .b8 mrg32k3aM2[2304];
.global .align 4 .b8 mrg32k3aM1SubSeq[2016];
.global .align 4 .b8 mrg32k3aM2SubSeq[2016];
.global .align 4 .b8 mrg32k3aM1Seq[2304];
.global .align 4 .b8 mrg32k3aM2Seq[2304];
.const .align 8 .b8 __cr_lgamma_table[72];
// _ZZ11count_zerosPKdPiiE5local has been demoted

.visible .entry _Z9compute_uPKdPddi(
	.param .u64 .ptr .align 1 _Z9compute_uPKdPddi_param_0,
	.param .u64 .ptr .align 1 _Z9compute_uPKdPddi_param_1,
	.param .f64 _Z9compute_uPKdPddi_param_2,
	.param .u32 _Z9compute_uPKdPddi_param_3
)
{
	.reg .pred 	%p<2>;
	.reg .b32 	%r<11>;
	.reg .b64 	%rd<11>;
	.reg .b64 	%fd<7>;

	ld.param.u64 	%rd1, [_Z9compute_uPKdPddi_param_0];
	ld.param.u64 	%rd2, [_Z9compute_uPKdPddi_param_1];
	ld.param.f64 	%fd1, [_Z9compute_uPKdPddi_param_2];
	ld.param.u32 	%r2, [_Z9compute_uPKdPddi_param_3];
	mov.u32 	%r3, %ctaid.x;
	mov.u32 	%r4, %ntid.x;
	mov.u32 	%r5, %tid.x;
	mad.lo.s32 	%r1, %r3, %r4, %r5;
	setp.ge.s32 	%p1, %r1, %r2;
	@%p1 bra 	$L__BB0_2;
	cvta.to.global.u64 	%rd3, %rd1;
	cvta.to.global.u64 	%rd4, %rd2;
	add.s32 	%r6, %r1, 1;
	rem.s32 	%r7, %r6, %r2;
	add.s32 	%r8, %r1, %r2;
	add.s32 	%r9, %r8, -1;
	rem.s32 	%r10, %r9, %r2;
	mul.wide.s32 	%rd5, %r7, 8;
	add.s64 	%rd6, %rd3, %rd5;
	ld.global.f64 	%fd2, [%rd6];
	mul.wide.s32 	%rd7, %r10, 8;
	add.s64 	%rd8, %rd3, %rd7;
	ld.global.f64 	%fd3, [%rd8];
	sub.f64 	%fd4, %fd2, %fd3;
	add.f64 	%fd5, %fd1, %fd1;
	div.rn.f64 	%fd6, %fd4, %fd5;
	mul.wide.s32 	%rd9, %r1, 8;
	add.s64 	%rd10, %rd4, %rd9;
	st.global.f64 	[%rd10], %fd6;
$L__BB0_2:
	ret;

}
	// .globl	_Z12compute_fluxPKdPdidi
.visible .entry _Z12compute_fluxPKdPdidi(
	.param .u64 .ptr .align 1 _Z12compute_fluxPKdPdidi_param_0,
	.param .u64 .ptr .align 1 _Z12compute_fluxPKdPdidi_param_1,
	.param .u32 _Z12compute_fluxPKdPdidi_param_2,
	.param .f64 _Z12compute_fluxPKdPdidi_param_3,
	.param .u32 _Z12compute_fluxPKdPdidi_param_4
)
{
	.reg .pred 	%p<21>;
	.reg .b32 	%r<30>;
	.reg .b64 	%rd<11>;
	.reg .b64 	%fd<24>;

	ld.param.u64 	%rd2, [_Z12compute_fluxPKdPdidi_param_0];
	ld.param.u64 	%rd3, [_Z12compute_fluxPKdPdidi_param_1];
	ld.param.u32 	%r5, [_Z12compute_fluxPKdPdidi_param_2];
	ld.param.f64 	%fd10, [_Z12compute_fluxPKdPdidi_param_3];
	ld.param.u32 	%r6, [_Z12compute_fluxPKdPdidi_param_4];
	mov.u32 	%r7, %ctaid.x;
	mov.u32 	%r8, %ntid.x;
	mov.u32 	%r9, %tid.x;
	mad.lo.s32 	%r1, %r7, %r8, %r9;
	setp.ge.s32 	%p4, %r1, %r6;
	@%p4 bra 	$L__BB1_9;
	cvta.to.global.u64 	%rd4, %rd2;
	mul.wide.s32 	%rd5, %r1, 8;
	add.s64 	%rd6, %rd4, %rd5;
	ld.global.f64 	%fd11, [%rd6];
	setp.gt.f64 	%p5, %fd11, 0d0000000000000000;
	selp.u32 	%r10, 1, 0, %p5;
	setp.lt.f64 	%p6, %fd11, 0d0000000000000000;
	selp.s32 	%r11, -1, 0, %p6;
	add.s32 	%r2, %r11, %r10;
	abs.f64 	%fd12, %fd11;
	add.f64 	%fd1, %fd10, %fd12;
	shl.b32 	%r12, %r5, 1;
	add.s32 	%r13, %r12, -1;
	cvt.rn.f64.s32 	%fd2, %r13;
	{
	.reg .b32 %temp; 
	mov.b64 	{%temp, %r3}, %fd1;
	}
	{
	.reg .b32 %temp; 
	mov.b64 	{%temp, %r4}, %fd2;
	}
	shr.u32 	%r14, %r4, 20;
	and.b32  	%r15, %r14, 2047;
	add.s32 	%r16, %r15, -1012;
	mov.b64 	%rd7, %fd2;
	shl.b64 	%rd1, %rd7, %r16;
	setp.eq.s64 	%p20, %rd1, -9223372036854775808;
	abs.f64 	%fd3, %fd1;
	{ // callseq 0, 0
	.param .b64 param0;
	st.param.f64 	[param0], %fd3;
	.param .b64 param1;
	st.param.f64 	[param1], %fd2;
	.param .b64 retval0;
	call.uni (retval0), 
	__internal_accurate_pow, 
	(
	param0, 
	param1
	);
	ld.param.f64 	%fd13, [retval0];
	} // callseq 0
	setp.lt.s32 	%p8, %r3, 0;
	neg.f64 	%fd15, %fd13;
	selp.f64 	%fd16, %fd15, %fd13, %p20;
	selp.f64 	%fd23, %fd16, %fd13, %p8;
	setp.neu.f64 	%p9, %fd1, 0d0000000000000000;
	@%p9 bra 	$L__BB1_3;
	setp.eq.s64 	%p10, %rd1, -9223372036854775808;
	abs.f64 	%fd17, %fd2;
	setp.neu.f64 	%p11, %fd17, 0d3FE0000000000000;
	and.pred  	%p20, %p11, %p10;
	selp.b32 	%r17, %r3, 0, %p20;
	setp.lt.s32 	%p12, %r4, 0;
	or.b32  	%r18, %r17, 2146435072;
	selp.b32 	%r19, %r18, %r17, %p12;
	mov.b32 	%r20, 0;
	mov.b64 	%fd23, {%r20, %r19};
$L__BB1_3:
	add.f64 	%fd18, %fd1, %fd2;
	{
	.reg .b32 %temp; 
	mov.b64 	{%temp, %r21}, %fd18;
	}
	and.b32  	%r22, %r21, 2146435072;
	setp.ne.s32 	%p13, %r22, 2146435072;
	@%p13 bra 	$L__BB1_8;
	setp.num.f64 	%p14, %fd1, %fd1;
	@%p14 bra 	$L__BB1_6;
	add.rn.f64 	%fd23, %fd1, %fd2;
	bra.uni 	$L__BB1_8;
$L__BB1_6:
	setp.neu.f64 	%p15, %fd3, 0d7FF0000000000000;
	@%p15 bra 	$L__BB1_8;
	setp.lt.s32 	%p16, %r3, 0;
	setp.lt.s32 	%p17, %r4, 0;
	selp.b32 	%r23, 0, 2146435072, %p17;
	and.b32  	%r24, %r4, 2147483647;
	setp.ne.s32 	%p18, %r24, 1071644672;
	or.b32  	%r25, %r23, -2147483648;
	selp.b32 	%r26, %r25, %r23, %p18;
	selp.b32 	%r27, %r26, %r23, %p20;
	selp.b32 	%r28, %r27, %r23, %p16;
	mov.b32 	%r29, 0;
	mov.b64 	%fd23, {%r29, %r28};
$L__BB1_8:
	setp.eq.f64 	%p19, %fd1, 0d3FF0000000000000;
	selp.f64 	%fd19, 0d3FF0000000000000, %fd23, %p19;
	cvt.rn.f64.s32 	%fd20, %r2;
	mul.f64 	%fd21, %fd19, %fd20;
	cvta.to.global.u64 	%rd8, %rd3;
	add.s64 	%rd10, %rd8, %rd5;
	st.global.f64 	[%rd10], %fd21;
$L__BB1_9:
	ret;

}
	// .globl	_Z12compute_dFdxPKdPddi
.visible .entry _Z12compute_dFdxPKdPddi(
	.param .u64 .ptr .align 1 _Z12compute_dFdxPKdPddi_param_0,
	.param .u64 .ptr .align 1 _Z12compute_dFdxPKdPddi_param_1,
	.param .f64 _Z12compute_dFdxPKdPddi_param_2,
	.param .u32 _Z12compute_dFdxPKdPddi_param_3
)
{
	.reg .pred 	%p<2>;
	.reg .b32 	%r<11>;
	.reg .b64 	%rd<11>;
	.reg .b64 	%fd<7>;

	ld.param.u64 	%rd1, [_Z12compute_dFdxPKdPddi_param_0];
	ld.param.u64 	%rd2, [_Z12compute_dFdxPKdPddi_param_1];
	ld.param.f64 	%fd1, [_Z12compute_dFdxPKdPddi_param_2];
	ld.param.u32 	%r2, [_Z12compute_dFdxPKdPddi_param_3];
	mov.u32 	%r3, %ctaid.x;
	mov.u32 	%r4, %ntid.x;
	mov.u32 	%r5, %tid.x;
	mad.lo.s32 	%r1, %r3, %r4, %r5;
	setp.ge.s32 	%p1, %r1, %r2;
	@%p1 bra 	$L__BB2_2;
	cvta.to.global.u64 	%rd3, %rd1;
	cvta.to.global.u64 	%rd4, %rd2;
	add.s32 	%r6, %r1, 1;
	rem.s32 	%r7, %r6, %r2;
	add.s32 	%r8, %r1, %r2;
	add.s32 	%r9, %r8, -1;
	rem.s32 	%r10, %r9, %r2;
	mul.wide.s32 	%rd5, %r7, 8;
	add.s64 	%rd6, %rd3, %rd5;
	ld.global.f64 	%fd2, [%rd6];
	mul.wide.s32 	%rd7, %r10, 8;
	add.s64 	%rd8, %rd3, %rd7;
	ld.global.f64 	%fd3, [%rd8];
	sub.f64 	%fd4, %fd2, %fd3;
	add.f64 	%fd5, %fd1, %fd1;
	div.rn.f64 	%fd6, %fd4, %fd5;
	mul.wide.s32 	%rd9, %r1, 8;
	add.s64 	%rd10, %rd4, %rd9;
	st.global.f64 	[%rd10], %fd6;
$L__BB2_2:
	ret;

}
	// .globl	_Z12euler_updatePdPKdS1_ddi
.visible .entry _Z12euler_updatePdPKdS1_ddi(
	.param .u64 .ptr .align 1 _Z12euler_updatePdPKdS1_ddi_param_0,
	.param .u64 .ptr .align 1 _Z12euler_updatePdPKdS1_ddi_param_1,
	.param .u64 .ptr .align 1 _Z12euler_updatePdPKdS1_ddi_param_2,
	.param .f64 _Z12euler_updatePdPKdS1_ddi_param_3,
	.param .f64 _Z12euler_updatePdPKdS1_ddi_param_4,
	.param .u32 _Z12euler_updatePdPKdS1_ddi_param_5
)
{
	.reg .pred 	%p<2>;
	.reg .b32 	%r<6>;
	.reg .b64 	%rd<11>;
	.reg .b64 	%fd<8>;

	ld.param.u64 	%rd1, [_Z12euler_updatePdPKdS1_ddi_param_0];
	ld.param.u64 	%rd2, [_Z12euler_updatePdPKdS1_ddi_param_1];
	ld.param.u64 	%rd3, [_Z12euler_updatePdPKdS1_ddi_param_2];
	ld.param.f64 	%fd1, [_Z12euler_updatePdPKdS1_ddi_param_3];
	ld.param.f64 	%fd2, [_Z12euler_updatePdPKdS1_ddi_param_4];
	ld.param.u32 	%r2, [_Z12euler_updatePdPKdS1_ddi_param_5];
	mov.u32 	%r3, %ctaid.x;
	mov.u32 	%r4, %ntid.x;
	mov.u32 	%r5, %tid.x;
	mad.lo.s32 	%r1, %r3, %r4, %r5;
	setp.ge.s32 	%p1, %r1, %r2;
	@%p1 bra 	$L__BB3_2;
	cvta.to.global.u64 	%rd4, %rd2;
	cvta.to.global.u64 	%rd5, %rd3;
	cvta.to.global.u64 	%rd6, %rd1;
	mul.wide.s32 	%rd7, %r1, 8;
	add.s64 	%rd8, %rd4, %rd7;
	ld.global.f64 	%fd3, [%rd8];
	add.s64 	%rd9, %rd5, %rd7;
	ld.global.f64 	%fd4, [%rd9];
	fma.rn.f64 	%fd5, %fd2, %fd3, %fd4;
	add.s64 	%rd10, %rd6, %rd7;
	ld.global.f64 	%fd6, [%rd10];
	fma.rn.f64 	%fd7, %fd1, %fd5, %fd6;
	st.global.f64 	[%rd10], %fd7;
$L__BB3_2:
	ret;

}
	// .globl	_Z11count_zerosPKdPii
.visible .entry _Z11count_zerosPKdPii(
	.param .u64 .ptr .align 1 _Z11count_zerosPKdPii_param_0,
	.param .u64 .ptr .align 1 _Z11count_zerosPKdPii_param_1,
	.param .u32 _Z11count_zerosPKdPii_param_2
)
{
	.reg .pred 	%p<13>;
	.reg .b32 	%r<28>;
	.reg .b64 	%rd<11>;
	.reg .b64 	%fd<3>;
	// demoted variable
	.shared .align 4 .b8 _ZZ11count_zerosPKdPiiE5local[1024];
	ld.param.u64 	%rd3, [_Z11count_zerosPKdPii_param_0];
	ld.param.u64 	%rd2, [_Z11count_zerosPKdPii_param_1];
	ld.param.u32 	%r11, [_Z11count_zerosPKdPii_param_2];
	cvta.to.global.u64 	%rd1, %rd3;
	mov.u32 	%r1, %ctaid.x;
	mov.u32 	%r27, %ntid.x;
	mov.u32 	%r3, %tid.x;
	mad.lo.s32 	%r4, %r1, %r27, %r3;
	setp.ge.s32 	%p1, %r4, %r11;
	mov.b32 	%r12, 0;
	mov.u32 	%r26, %r12;
	@%p1 bra 	$L__BB4_6;
	add.s32 	%r14, %r4, 1;
	rem.s32 	%r5, %r14, %r11;
	mul.wide.s32 	%rd4, %r4, 8;
	add.s64 	%rd5, %rd1, %rd4;
	ld.global.f64 	%fd1, [%rd5];
	setp.eq.f64 	%p2, %fd1, 0d0000000000000000;
	mov.b32 	%r26, 1;
	@%p2 bra 	$L__BB4_6;
	mul.wide.s32 	%rd6, %r5, 8;
	add.s64 	%rd7, %rd1, %rd6;
	ld.global.f64 	%fd2, [%rd7];
	setp.eq.f64 	%p3, %fd2, 0d0000000000000000;
	@%p3 bra 	$L__BB4_6;
	setp.gt.f64 	%p4, %fd1, 0d0000000000000000;
	setp.lt.f64 	%p5, %fd2, 0d0000000000000000;
	and.pred  	%p6, %p4, %p5;
	@%p6 bra 	$L__BB4_6;
	setp.geu.f64 	%p7, %fd1, 0d0000000000000000;
	mov.u32 	%r26, %r12;
	@%p7 bra 	$L__BB4_6;
	setp.gt.f64 	%p8, %fd2, 0d0000000000000000;
	selp.u32 	%r26, 1, 0, %p8;
$L__BB4_6:
	shl.b32 	%r18, %r3, 2;
	mov.u32 	%r19, _ZZ11count_zerosPKdPiiE5local;
	add.s32 	%r8, %r19, %r18;
	st.shared.u32 	[%r8], %r26;
	bar.sync 	0;
	setp.lt.u32 	%p9, %r27, 2;
	@%p9 bra 	$L__BB4_10;
$L__BB4_7:
	shr.u32 	%r10, %r27, 1;
	setp.ge.u32 	%p10, %r3, %r10;
	@%p10 bra 	$L__BB4_9;
	shl.b32 	%r20, %r10, 2;
	add.s32 	%r21, %r8, %r20;
	ld.shared.u32 	%r22, [%r21];
	ld.shared.u32 	%r23, [%r8];
	add.s32 	%r24, %r23, %r22;
	st.shared.u32 	[%r8], %r24;
$L__BB4_9:
	bar.sync 	0;
	setp.gt.u32 	%p11, %r27, 3;
	mov.u32 	%r27, %r10;
	@%p11 bra 	$L__BB4_7;
$L__BB4_10:
	setp.ne.s32 	%p12, %r3, 0;
	@%p12 bra 	$L__BB4_12;
	ld.shared.u32 	%r25, [_ZZ11count_zerosPKdPiiE5local];
	cvta.to.global.u64 	%rd8, %rd2;
	mul.wide.u32 	%rd9, %r1, 4;
	add.s64 	%rd10, %rd8, %rd9;
	st.global.u32 	[%rd10], %r25;
$L__BB4_12:
	ret;

}
.func  (.param .b64 func_retval0) __internal_accurate_pow(
	.param .b64 __internal_accurate_pow_param_0,
	.param .b64 __internal_accurate_pow_param_1
)
{
	.reg .pred 	%p<8>;
	.reg .b32 	%r<49>;
	.reg .b32 	%f<3>;
	.reg .b64 	%fd<109>;

	ld.param.f64 	%fd10, [__internal_accurate_pow_param_0];
	ld.param.f64 	%fd11, [__internal_accurate_pow_param_1];
	{
	.reg .b32 %temp; 
	mov.b64 	{%temp, %r46}, %fd10;
	}
	{
	.reg .b32 %temp; 
	mov.b64 	{%r45, %temp}, %fd10;
	}
	shr.u32 	%r47, %r46, 20;
	setp.gt.u32 	%p1, %r46, 1048575;
	@%p1 bra 	$L__BB5_2;
	mul.f64 	%fd12, %fd10, 0d4350000000000000;
	{
	.reg .b32 %temp; 
	mov.b64 	{%temp, %r46}, %fd12;
	}
	{
	.reg .b32 %temp; 
	mov.b64 	{%r45, %temp}, %fd12;
	}
	shr.u32 	%r16, %r46, 20;
	add.s32 	%r47, %r16, -54;
$L__BB5_2:
	add.s32 	%r48, %r47, -1023;
	and.b32  	%r17, %r46, -2146435073;
	or.b32  	%r18, %r17, 1072693248;
	mov.b64 	%fd107, {%r45, %r18};
	setp.lt.u32 	%p2, %r18, 1073127583;
	@%p2 bra 	$L__BB5_4;
	{
	.reg .b32 %temp; 
	mov.b64 	{%r19, %temp}, %fd107;
	}
	{
	.reg .b32 %temp; 
	mov.b64 	{%temp, %r20}, %fd107;
	}
	add.s32 	%r21, %r20, -1048576;
	mov.b64 	%fd107, {%r19, %r21};
	add.s32 	%r48, %r47, -1022;
$L__BB5_4:
	add.f64 	%fd13, %fd107, 0dBFF0000000000000;
	add.f64 	%fd14, %fd107, 0d3FF0000000000000;
	rcp.approx.ftz.f64 	%fd15, %fd14;
	neg.f64 	%fd16, %fd14;
	fma.rn.f64 	%fd17, %fd16, %fd15, 0d3FF0000000000000;
	fma.rn.f64 	%fd18, %fd17, %fd17, %fd17;
	fma.rn.f64 	%fd19, %fd18, %fd15, %fd15;
	mul.f64 	%fd20, %fd13, %fd19;
	fma.rn.f64 	%fd21, %fd13, %fd19, %fd20;
	mul.f64 	%fd22, %fd21, %fd21;
	fma.rn.f64 	%fd23, %fd22, 0d3EB0F5FF7D2CAFE2, 0d3ED0F5D241AD3B5A;
	fma.rn.f64 	%fd24, %fd23, %fd22, 0d3EF3B20A75488A3F;
	fma.rn.f64 	%fd25, %fd24, %fd22, 0d3F1745CDE4FAECD5;
	fma.rn.f64 	%fd26, %fd25, %fd22, 0d3F3C71C7258A578B;
	fma.rn.f64 	%fd27, %fd26, %fd22, 0d3F6249249242B910;
	fma.rn.f64 	%fd28, %fd27, %fd22, 0d3F89999999999DFB;
	sub.f64 	%fd29, %fd13, %fd21;
	add.f64 	%fd30, %fd29, %fd29;
	neg.f64 	%fd31, %fd21;
	fma.rn.f64 	%fd32, %fd31, %fd13, %fd30;
	mul.f64 	%fd33, %fd19, %fd32;
	fma.rn.f64 	%fd34, %fd22, %fd28, 0d3FB5555555555555;
	mov.f64 	%fd35, 0d3FB5555555555555;
	sub.f64 	%fd36, %fd35, %fd34;
	fma.rn.f64 	%fd37, %fd22, %fd28, %fd36;
	add.f64 	%fd38, %fd37, 0dBC46A4CB00B9E7B0;
	add.f64 	%fd39, %fd34, %fd38;
	sub.f64 	%fd40, %fd34, %fd39;
	add.f64 	%fd41, %fd38, %fd40;
	mul.rn.f64 	%fd42, %fd21, %fd21;
	neg.f64 	%fd43, %fd42;
	fma.rn.f64 	%fd44, %fd21, %fd21, %fd43;
	{
	.reg .b32 %temp; 
	mov.b64 	{%r22, %temp}, %fd33;
	}
	{
	.reg .b32 %temp; 
	mov.b64 	{%temp, %r23}, %fd33;
	}
	add.s32 	%r24, %r23, 1048576;
	mov.b64 	%fd45, {%r22, %r24};
	fma.rn.f64 	%fd46, %fd21, %fd45, %fd44;
	mul.rn.f64 	%fd47, %fd42, %fd21;
	neg.f64 	%fd48, %fd47;
	fma.rn.f64 	%fd49, %fd42, %fd21, %fd48;
	fma.rn.f64 	%fd50, %fd42, %fd33, %fd49;
	fma.rn.f64 	%fd51, %fd46, %fd21, %fd50;
	mul.rn.f64 	%fd52, %fd39, %fd47;
	neg.f64 	%fd53, %fd52;
	fma.rn.f64 	%fd54, %fd39, %fd47, %fd53;
	fma.rn.f64 	%fd55, %fd39, %fd51, %fd54;
	fma.rn.f64 	%fd56, %fd41, %fd47, %fd55;
	add.f64 	%fd57, %fd52, %fd56;
	sub.f64 	%fd58, %fd52, %fd57;
	add.f64 	%fd59, %fd56, %fd58;
	add.f64 	%fd60, %fd21, %fd57;
	sub.f64 	%fd61, %fd21, %fd60;
	add.f64 	%fd62, %fd57, %fd61;
	add.f64 	%fd63, %fd59, %fd62;
	add.f64 	%fd64, %fd33, %fd63;
	add.f64 	%fd65, %fd60, %fd64;
	sub.f64 	%fd66, %fd60, %fd65;
	add.f64 	%fd67, %fd64, %fd66;
	xor.b32  	%r25, %r48, -2147483648;
	mov.b32 	%r26, 1127219200;
	mov.b64 	%fd68, {%r25, %r26};
	mov.b32 	%r27, -2147483648;
	mov.b64 	%fd69, {%r27, %r26};
	sub.f64 	%fd70, %fd68, %fd69;
	fma.rn.f64 	%fd71, %fd70, 0d3FE62E42FEFA39EF, %fd65;
	fma.rn.f64 	%fd72, %fd70, 0dBFE62E42FEFA39EF, %fd71;
	sub.f64 	%fd73, %fd72, %fd65;
	sub.f64 	%fd74, %fd67, %fd73;
	fma.rn.f64 	%fd75, %fd70, 0d3C7ABC9E3B39803F, %fd74;
	add.f64 	%fd76, %fd71, %fd75;
	sub.f64 	%fd77, %fd71, %fd76;
	add.f64 	%fd78, %fd75, %fd77;
	{
	.reg .b32 %temp; 
	mov.b64 	{%temp, %r28}, %fd11;
	}
	{
	.reg .b32 %temp; 
	mov.b64 	{%r29, %temp}, %fd11;
	}
	shl.b32 	%r30, %r28, 1;
	setp.gt.u32 	%p3, %r30, -33554433;
	and.b32  	%r31, %r28, -15728641;
	selp.b32 	%r32, %r31, %r28, %p3;
	mov.b64 	%fd79, {%r29, %r32};
	mul.rn.f64 	%fd80, %fd76, %fd79;
	neg.f64 	%fd81, %fd80;
	fma.rn.f64 	%fd82, %fd76, %fd79, %fd81;
	fma.rn.f64 	%fd83, %fd78, %fd79, %fd82;
	add.f64 	%fd4, %fd80, %fd83;
	sub.f64 	%fd84, %fd80, %fd4;
	add.f64 	%fd5, %fd83, %fd84;
	fma.rn.f64 	%fd85, %fd4, 0d3FF71547652B82FE, 0d4338000000000000;
	{
	.reg .b32 %temp; 
	mov.b64 	{%r13, %temp}, %fd85;
	}
	mov.f64 	%fd86, 0dC338000000000000;
	add.rn.f64 	%fd87, %fd85, %fd86;
	fma.rn.f64 	%fd88, %fd87, 0dBFE62E42FEFA39EF, %fd4;
	fma.rn.f64 	%fd89, %fd87, 0dBC7ABC9E3B39803F, %fd88;
	fma.rn.f64 	%fd90, %fd89, 0d3E5ADE1569CE2BDF, 0d3E928AF3FCA213EA;
	fma.rn.f64 	%fd91, %fd90, %fd89, 0d3EC71DEE62401315;
	fma.rn.f64 	%fd92, %fd91, %fd89, 0d3EFA01997C89EB71;
	fma.rn.f64 	%fd93, %fd92, %fd89, 0d3F2A01A014761F65;
	fma.rn.f64 	%fd94, %fd93, %fd89, 0d3F56C16C1852B7AF;
	fma.rn.f64 	%fd95, %fd94, %fd89, 0d3F81111111122322;
	fma.rn.f64 	%fd96, %fd95, %fd89, 0d3FA55555555502A1;
	fma.rn.f64 	%fd97, %fd96, %fd89, 0d3FC5555555555511;
	fma.rn.f64 	%fd98, %fd97, %fd89, 0d3FE000000000000B;
	fma.rn.f64 	%fd99, %fd98, %fd89, 0d3FF0000000000000;
	fma.rn.f64 	%fd100, %fd99, %fd89, 0d3FF0000000000000;
	{
	.reg .b32 %temp; 
	mov.b64 	{%r14, %temp}, %fd100;
	}
	{
	.reg .b32 %temp; 
	mov.b64 	{%temp, %r15}, %fd100;
	}
	shl.b32 	%r33, %r13, 20;
	add.s32 	%r34, %r33, %r15;
	mov.b64 	%fd108, {%r14, %r34};
	{
	.reg .b32 %temp; 
	mov.b64 	{%temp, %r35}, %fd4;
	}
	mov.b32 	%f2, %r35;
	abs.f32 	%f1, %f2;
	setp.lt.f32 	%p4, %f1, 0f4086232B;
	@%p4 bra 	$L__BB5_7;
	setp.lt.f64 	%p5, %fd4, 0d0000000000000000;
	add.f64 	%fd101, %fd4, 0d7FF0000000000000;
	selp.f64 	%fd108, 0d0000000000000000, %fd101, %p5;
	setp.geu.f32 	%p6, %f1, 0f40874800;
	@%p6 bra 	$L__BB5_7;
	shr.u32 	%r36, %r13, 31;
	add.s32 	%r37, %r13, %r36;
	shr.s32 	%r38, %r37, 1;
	shl.b32 	%r39, %r38, 20;
	add.s32 	%r40, %r15, %r39;
	mov.b64 	%fd102, {%r14, %r40};
	sub.s32 	%r41, %r13, %r38;
	shl.b32 	%r42, %r41, 20;
	add.s32 	%r43, %r42, 1072693248;
	mov.b32 	%r44, 0;
	mov.b64 	%fd103, {%r44, %r43};
	mul.f64 	%fd108, %fd103, %fd102;
$L__BB5_7:
	abs.f64 	%fd104, %fd108;
	setp.eq.f64 	%p7, %fd104, 0d7FF0000000000000;
	fma.rn.f64 	%fd105, %fd108, %fd5, %fd108;
	selp.f64 	%fd106, %fd108, %fd105, %p7;
	st.param.f64 	[func_retval0], %fd106;
	ret;

}


// ===== COMPILED SASS (sm_100) =====

	.target	sm_100

	.elftype	@"ET_EXEC"


//--------------------- .note.nv.tkinfo           --------------------------
	.section	.note.nv.tkinfo,"",@"SHT_NOTE"
	.sectionflags	@"SHF_NOTE_NV_TKINFO"
	.tkinfo
        /*0018*/ 	.word	0x00000002
        /*0030*/ 	.string	""
        /*0030*/ 	.string	"ptxas"
        /*0030*/ 	.string	"Cuda compilation tools, release 13.0, V13.0.88"
        /*0030*/ 	.string	"Build cuda_13.0.r13.0/compiler.36424714_0"
        /*0030*/ 	.string	"-arch sm_100 -m 64 "



//--------------------- .note.nv.cuinfo           --------------------------
	.section	.note.nv.cuinfo,"",@"SHT_NOTE"
	.sectionflags	@"SHF_NOTE_NV_CUINFO"
        /*0018*/ 	.short	0x0002
        /*001a*/ 	.short	0x0064
        /*001c*/ 	.short	0x0082
	.zero		2


//--------------------- .nv.info                  --------------------------
	.section	.nv.info,"",@"SHT_CUDA_INFO"
	.align	4


	//----- nvinfo : EIATTR_REGCOUNT
	.align		4
        /*0000*/ 	.byte	0x04, 0x2f
        /*0002*/ 	.short	(.L_10 - .L_9)
	.align		4
.L_9:
        /*0004*/ 	.word	index@(_Z9compute_uPKdPddi)
        /*0008*/ 	.word	0x00000019


	//----- nvinfo : EIATTR_FRAME_SIZE
	.align		4
.L_10:
        /*000c*/ 	.byte	0x04, 0x11
        /*000e*/ 	.short	(.L_12 - .L_11)
	.align		4
.L_11:
        /*0010*/ 	.word	index@($__internal_1_$__cuda_sm20_div_rn_f64_full)
        /*0014*/ 	.word	0x00000000


	//----- nvinfo : EIATTR_FRAME_SIZE
	.align		4
.L_12:
        /*0018*/ 	.byte	0x04, 0x11
        /*001a*/ 	.short	(.L_14 - .L_13)
	.align		4
.L_13:
        /*001c*/ 	.word	index@(_Z9compute_uPKdPddi)
        /*0020*/ 	.word	0x00000000


	//----- nvinfo : EIATTR_REGCOUNT
	.align		4
.L_14:
        /*0024*/ 	.byte	0x04, 0x2f
        /*0026*/ 	.short	(.L_16 - .L_15)
	.align		4
.L_15:
        /*0028*/ 	.word	index@(_Z12compute_fluxPKdPdidi)
        /*002c*/ 	.word	0x0000001e


	//----- nvinfo : EIATTR_FRAME_SIZE
	.align		4
.L_16:
        /*0030*/ 	.byte	0x04, 0x11
        /*0032*/ 	.short	(.L_18 - .L_17)
	.align		4
.L_17:
        /*0034*/ 	.word	index@($_Z12compute_fluxPKdPdidi$__internal_accurate_pow)
        /*0038*/ 	.word	0x00000000


	//----- nvinfo : EIATTR_FRAME_SIZE
	.align		4
.L_18:
        /*003c*/ 	.byte	0x04, 0x11
        /*003e*/ 	.short	(.L_20 - .L_19)
	.align		4
.L_19:
        /*0040*/ 	.word	index@(_Z12compute_fluxPKdPdidi)
        /*0044*/ 	.word	0x00000000


	//----- nvinfo : EIATTR_REGCOUNT
	.align		4
.L_20:
        /*0048*/ 	.byte	0x04, 0x2f
        /*004a*/ 	.short	(.L_22 - .L_21)
	.align		4
.L_21:
        /*004c*/ 	.word	index@(_Z12compute_dFdxPKdPddi)
        /*0050*/ 	.word	0x00000019


	//----- nvinfo : EIATTR_FRAME_SIZE
	.align		4
.L_22:
        /*0054*/ 	.byte	0x04, 0x11
        /*0056*/ 	.short	(.L_24 - .L_23)
	.align		4
.L_23:
        /*0058*/ 	.word	index@($__internal_0_$__cuda_sm20_div_rn_f64_full)
        /*005c*/ 	.word	0x00000000


	//----- nvinfo : EIATTR_FRAME_SIZE
	.align		4
.L_24:
        /*0060*/ 	.byte	0x04, 0x11
        /*0062*/ 	.short	(.L_26 - .L_25)
	.align		4
.L_25:
        /*0064*/ 	.word	index@(_Z12compute_dFdxPKdPddi)
        /*0068*/ 	.word	0x00000000


	//----- nvinfo : EIATTR_REGCOUNT
	.align		4
.L_26:
        /*006c*/ 	.byte	0x04, 0x2f
        /*006e*/ 	.short	(.L_28 - .L_27)
	.align		4
.L_27:
        /*0070*/ 	.word	index@(_Z12euler_updatePdPKdS1_ddi)
        /*0074*/ 	.word	0x00000010


	//----- nvinfo : EIATTR_FRAME_SIZE
	.align		4
.L_28:
        /*0078*/ 	.byte	0x04, 0x11
        /*007a*/ 	.short	(.L_30 - .L_29)
	.align		4
.L_29:
        /*007c*/ 	.word	index@(_Z12euler_updatePdPKdS1_ddi)
        /*0080*/ 	.word	0x00000000


	//----- nvinfo : EIATTR_REGCOUNT
	.align		4
.L_30:
        /*0084*/ 	.byte	0x04, 0x2f
        /*0086*/ 	.short	(.L_32 - .L_31)
	.align		4
.L_31:
        /*0088*/ 	.word	index@(_Z11count_zerosPKdPii)
        /*008c*/ 	.word	0x00000012


	//----- nvinfo : EIATTR_FRAME_SIZE
	.align		4
.L_32:
        /*0090*/ 	.byte	0x04, 0x11
        /*0092*/ 	.short	(.L_34 - .L_33)
	.align		4
.L_33:
        /*0094*/ 	.word	index@(_Z11count_zerosPKdPii)
        /*0098*/ 	.word	0x00000000


	//----- nvinfo : EIATTR_MIN_STACK_SIZE
	.align		4
.L_34:
        /*009c*/ 	.byte	0x04, 0x12
        /*009e*/ 	.short	(.L_36 - .L_35)
	.align		4
.L_35:
        /*00a0*/ 	.word	index@(_Z11count_zerosPKdPii)
        /*00a4*/ 	.word	0x00000000


	//----- nvinfo : EIATTR_MIN_STACK_SIZE
	.align		4
.L_36:
        /*00a8*/ 	.byte	0x04, 0x12
        /*00aa*/ 	.short	(.L_38 - .L_37)
	.align		4
.L_37:
        /*00ac*/ 	.word	index@(_Z12euler_updatePdPKdS1_ddi)
        /*00b0*/ 	.word	0x00000000


	//----- nvinfo : EIATTR_MIN_STACK_SIZE
	.align		4
.L_38:
        /*00b4*/ 	.byte	0x04, 0x12
        /*00b6*/ 	.short	(.L_40 - .L_39)
	.align		4
.L_39:
        /*00b8*/ 	.word	index@(_Z12compute_dFdxPKdPddi)
        /*00bc*/ 	.word	0x00000000


	//----- nvinfo : EIATTR_MIN_STACK_SIZE
	.align		4
.L_40:
        /*00c0*/ 	.byte	0x04, 0x12
        /*00c2*/ 	.short	(.L_42 - .L_41)
	.align		4
.L_41:
        /*00c4*/ 	.word	index@(_Z12compute_fluxPKdPdidi)
        /*00c8*/ 	.word	0x00000000


	//----- nvinfo : EIATTR_MIN_STACK_SIZE
	.align		4
.L_42:
        /*00cc*/ 	.byte	0x04, 0x12
        /*00ce*/ 	.short	(.L_44 - .L_43)
	.align		4
.L_43:
        /*00d0*/ 	.word	index@(_Z9compute_uPKdPddi)
        /*00d4*/ 	.word	0x00000000
.L_44:


//--------------------- .nv.compat                --------------------------
	.section	.nv.compat,"",@"SHT_CUDA_COMPAT_INFO"
	.align	4
        /*0000*/ 	.byte	0x02, 0x09, 0x00, 0x00, 0x02, 0x02, 0x01, 0x00, 0x02, 0x05, 0x05, 0x00, 0x03, 0x07, 0x01, 0x01
        /*0010*/ 	.byte	0x02, 0x03, 0x00, 0x00, 0x02, 0x06, 0x01, 0x00, 0x04, 0x0b, 0x08, 0x00, 0x01, 0x00, 0x00, 0x00
        /*0020*/ 	.byte	0x00, 0x00, 0x00, 0x00


//--------------------- .nv.info._Z11count_zerosPKdPii --------------------------
	.section	.nv.info._Z11count_zerosPKdPii,"",@"SHT_CUDA_INFO"
	.sectionflags	@""
	.align	4


	//----- nvinfo : EIATTR_CUDA_API_VERSION
	.align		4
        /*0000*/ 	.byte	0x04, 0x37
        /*0002*/ 	.short	(.L_46 - .L_45)
.L_45:
        /*0004*/ 	.word	0x00000082


	//----- nvinfo : EIATTR_KPARAM_INFO
	.align		4
.L_46:
        /*0008*/ 	.byte	0x04, 0x17
        /*000a*/ 	.short	(.L_48 - .L_47)
.L_47:
        /*000c*/ 	.word	0x00000000
        /*0010*/ 	.short	0x0002
        /*0012*/ 	.short	0x0010
        /*0014*/ 	.byte	0x00, 0xf0, 0x11, 0x00


	//----- nvinfo : EIATTR_KPARAM_INFO
	.align		4
.L_48:
        /*0018*/ 	.byte	0x04, 0x17
        /*001a*/ 	.short	(.L_50 - .L_49)
.L_49:
        /*001c*/ 	.word	0x00000000
        /*0020*/ 	.short	0x0001
        /*0022*/ 	.short	0x0008
        /*0024*/ 	.byte	0x00, 0xf5, 0x21, 0x00


	//----- nvinfo : EIATTR_KPARAM_INFO
	.align		4
.L_50:
        /*0028*/ 	.byte	0x04, 0x17
        /*002a*/ 	.short	(.L_52 - .L_51)
.L_51:
        /*002c*/ 	.word	0x00000000
        /*0030*/ 	.short	0x0000
        /*0032*/ 	.short	0x0000
        /*0034*/ 	.byte	0x00, 0xf5, 0x21, 0x00


	//----- nvinfo : EIATTR_SPARSE_MMA_MASK
	.align		4
.L_52:
        /*0038*/ 	.byte	0x03, 0x50
        /*003a*/ 	.short	0x0000


	//----- nvinfo : EIATTR_MAXREG_COUNT
	.align		4
        /*003c*/ 	.byte	0x03, 0x1b
        /*003e*/ 	.short	0x00ff


	//----- nvinfo : EIATTR_NUM_BARRIERS
	.align		4
        /*0040*/ 	.byte	0x02, 0x4c
        /*0042*/ 	.byte	0x01
	.zero		1


	//----- nvinfo : EIATTR_MERCURY_ISA_VERSION
	.align		4
        /*0044*/ 	.byte	0x03, 0x5f
        /*0046*/ 	.short	0x0101


	//----- nvinfo : EIATTR_VRC_CTA_INIT_COUNT
	.align		4
        /*0048*/ 	.byte	0x02, 0x4a
	.zero		1
	.zero		1


	//----- nvinfo : EIATTR_EXIT_INSTR_OFFSETS
	.align		4
        /*004c*/ 	.byte	0x04, 0x1c
        /*004e*/ 	.short	(.L_54 - .L_53)


	//   ....[0]....
.L_53:
        /*0050*/ 	.word	0x00000480


	//   ....[1]....
        /*0054*/ 	.word	0x00000500


	//----- nvinfo : EIATTR_CRS_STACK_SIZE
	.align		4
.L_54:
        /*0058*/ 	.byte	0x04, 0x1e
        /*005a*/ 	.short	(.L_56 - .L_55)
.L_55:
        /*005c*/ 	.word	0x00000000


	//----- nvinfo : EIATTR_CBANK_PARAM_SIZE
	.align		4
.L_56:
        /*0060*/ 	.byte	0x03, 0x19
        /*0062*/ 	.short	0x0014


	//----- nvinfo : EIATTR_PARAM_CBANK
	.align		4
        /*0064*/ 	.byte	0x04, 0x0a
        /*0066*/ 	.short	(.L_58 - .L_57)
	.align		4
.L_57:
        /*0068*/ 	.word	index@(.nv.constant0._Z11count_zerosPKdPii)
        /*006c*/ 	.short	0x0380
        /*006e*/ 	.short	0x0014


	//----- nvinfo : EIATTR_SW_WAR
	.align		4
.L_58:
        /*0070*/ 	.byte	0x04, 0x36
        /*0072*/ 	.short	(.L_60 - .L_59)
.L_59:
        /*0074*/ 	.word	0x00000008
.L_60:


//--------------------- .nv.info._Z12euler_updatePdPKdS1_ddi --------------------------
	.section	.nv.info._Z12euler_updatePdPKdS1_ddi,"",@"SHT_CUDA_INFO"
	.sectionflags	@""
	.align	4


	//----- nvinfo : EIATTR_CUDA_API_VERSION
	.align		4
        /*0000*/ 	.byte	0x04, 0x37
        /*0002*/ 	.short	(.L_62 - .L_61)
.L_61:
        /*0004*/ 	.word	0x00000082


	//----- nvinfo : EIATTR_KPARAM_INFO
	.align		4
.L_62:
        /*0008*/ 	.byte	0x04, 0x17
        /*000a*/ 	.short	(.L_64 - .L_63)
.L_63:
        /*000c*/ 	.word	0x00000000
        /*0010*/ 	.short	0x0005
        /*0012*/ 	.short	0x0028
        /*0014*/ 	.byte	0x00, 0xf0, 0x11, 0x00


	//----- nvinfo : EIATTR_KPARAM_INFO
	.align		4
.L_64:
        /*0018*/ 	.byte	0x04, 0x17
        /*001a*/ 	.short	(.L_66 - .L_65)
.L_65:
        /*001c*/ 	.word	0x00000000
        /*0020*/ 	.short	0x0004
        /*0022*/ 	.short	0x0020
        /*0024*/ 	.byte	0x00, 0xf0, 0x21, 0x00


	//----- nvinfo : EIATTR_KPARAM_INFO
	.align		4
.L_66:
        /*0028*/ 	.byte	0x04, 0x17
        /*002a*/ 	.short	(.L_68 - .L_67)
.L_67:
        /*002c*/ 	.word	0x00000000
        /*0030*/ 	.short	0x0003
        /*0032*/ 	.short	0x0018
        /*0034*/ 	.byte	0x00, 0xf0, 0x21, 0x00


	//----- nvinfo : EIATTR_KPARAM_INFO
	.align		4
.L_68:
        /*0038*/ 	.byte	0x04, 0x17
        /*003a*/ 	.short	(.L_70 - .L_69)
.L_69:
        /*003c*/ 	.word	0x00000000
        /*0040*/ 	.short	0x0002
        /*0042*/ 	.short	0x0010
        /*0044*/ 	.byte	0x00, 0xf5, 0x21, 0x00


	//----- nvinfo : EIATTR_KPARAM_INFO
	.align		4
.L_70:
        /*0048*/ 	.byte	0x04, 0x17
        /*004a*/ 	.short	(.L_72 - .L_71)
.L_71:
        /*004c*/ 	.word	0x00000000
        /*0050*/ 	.short	0x0001
        /*0052*/ 	.short	0x0008
        /*0054*/ 	.byte	0x00, 0xf5, 0x21, 0x00


	//----- nvinfo : EIATTR_KPARAM_INFO
	.align		4
.L_72:
        /*0058*/ 	.byte	0x04, 0x17
        /*005a*/ 	.short	(.L_74 - .L_73)
.L_73:
        /*005c*/ 	.word	0x00000000
        /*0060*/ 	.short	0x0000
        /*0062*/ 	.short	0x0000
        /*0064*/ 	.byte	0x00, 0xf5, 0x21, 0x00


	//----- nvinfo : EIATTR_SPARSE_MMA_MASK
	.align		4
.L_74:
        /*0068*/ 	.byte	0x03, 0x50
        /*006a*/ 	.short	0x0000


	//----- nvinfo : EIATTR_MAXREG_COUNT
	.align		4
        /*006c*/ 	.byte	0x03, 0x1b
        /*006e*/ 	.short	0x00ff


	//----- nvinfo : EIATTR_MERCURY_ISA_VERSION
	.align		4
        /*0070*/ 	.byte	0x03, 0x5f
        /*0072*/ 	.short	0x0101


	//----- nvinfo : EIATTR_VRC_CTA_INIT_COUNT
	.align		4
        /*0074*/ 	.byte	0x02, 0x4a
	.zero		1
	.zero		1


	//----- nvinfo : EIATTR_EXIT_INSTR_OFFSETS
	.align		4
        /*0078*/ 	.byte	0x04, 0x1c
        /*007a*/ 	.short	(.L_76 - .L_75)


	//   ....[0]....
.L_75:
        /*007c*/ 	.word	0x00000070


	//   ....[1]....
        /*0080*/ 	.word	0x00000170


	//----- nvinfo : EIATTR_CBANK_PARAM_SIZE
	.align		4
.L_76:
        /*0084*/ 	.byte	0x03, 0x19
        /*0086*/ 	.short	0x002c


	//----- nvinfo : EIATTR_PARAM_CBANK
	.align		4
        /*0088*/ 	.byte	0x04, 0x0a
        /*008a*/ 	.short	(.L_78 - .L_77)
	.align		4
.L_77:
        /*008c*/ 	.word	index@(.nv.constant0._Z12euler_updatePdPKdS1_ddi)
        /*0090*/ 	.short	0x0380
        /*0092*/ 	.short	0x002c


	//----- nvinfo : EIATTR_SW_WAR
	.align		4
.L_78:
        /*0094*/ 	.byte	0x04, 0x36
        /*0096*/ 	.short	(.L_80 - .L_79)
.L_79:
        /*0098*/ 	.word	0x00000008
.L_80:


//--------------------- .nv.info._Z12compute_dFdxPKdPddi --------------------------
	.section	.nv.info._Z12compute_dFdxPKdPddi,"",@"SHT_CUDA_INFO"
	.sectionflags	@""
	.align	4


	//----- nvinfo : EIATTR_CUDA_API_VERSION
	.align		4
        /*0000*/ 	.byte	0x04, 0x37
        /*0002*/ 	.short	(.L_82 - .L_81)
.L_81:
        /*0004*/ 	.word	0x00000082


	//----- nvinfo : EIATTR_KPARAM_INFO
	.align		4
.L_82:
        /*0008*/ 	.byte	0x04, 0x17
        /*000a*/ 	.short	(.L_84 - .L_83)
.L_83:
        /*000c*/ 	.word	0x00000000
        /*0010*/ 	.short	0x0003
        /*0012*/ 	.short	0x0018
        /*0014*/ 	.byte	0x00, 0xf0, 0x11, 0x00


	//----- nvinfo : EIATTR_KPARAM_INFO
	.align		4
.L_84:
        /*0018*/ 	.byte	0x04, 0x17
        /*001a*/ 	.short	(.L_86 - .L_85)
.L_85:
        /*001c*/ 	.word	0x00000000
        /*0020*/ 	.short	0x0002
        /*0022*/ 	.short	0x0010
        /*0024*/ 	.byte	0x00, 0xf0, 0x21, 0x00


	//----- nvinfo : EIATTR_KPARAM_INFO
	.align		4
.L_86:
        /*0028*/ 	.byte	0x04, 0x17
        /*002a*/ 	.short	(.L_88 - .L_87)
.L_87:
        /*002c*/ 	.word	0x00000000
        /*0030*/ 	.short	0x0001
        /*0032*/ 	.short	0x0008
        /*0034*/ 	.byte	0x00, 0xf5, 0x21, 0x00


	//----- nvinfo : EIATTR_KPARAM_INFO
	.align		4
.L_88:
        /*0038*/ 	.byte	0x04, 0x17
        /*003a*/ 	.short	(.L_90 - .L_89)
.L_89:
        /*003c*/ 	.word	0x00000000
        /*0040*/ 	.short	0x0000
        /*0042*/ 	.short	0x0000
        /*0044*/ 	.byte	0x00, 0xf5, 0x21, 0x00


	//----- nvinfo : EIATTR_SPARSE_MMA_MASK
	.align		4
.L_90:
        /*0048*/ 	.byte	0x03, 0x50
        /*004a*/ 	.short	0x0000


	//----- nvinfo : EIATTR_MAXREG_COUNT
	.align		4
        /*004c*/ 	.byte	0x03, 0x1b
        /*004e*/ 	.short	0x00ff


	//----- nvinfo : EIATTR_MERCURY_ISA_VERSION
	.align		4
        /*0050*/ 	.byte	0x03, 0x5f
        /*0052*/ 	.short	0x0101


	//----- nvinfo : EIATTR_VRC_CTA_INIT_COUNT
	.align		4
        /*0054*/ 	.byte	0x02, 0x4a
	.zero		1
	.zero		1


	//----- nvinfo : EIATTR_EXIT_INSTR_OFFSETS
	.align		4
        /*0058*/ 	.byte	0x04, 0x1c
        /*005a*/ 	.short	(.L_92 - .L_91)


	//   ....[0]....
.L_91:
        /*005c*/ 	.word	0x00000070


	//   ....[1]....
        /*0060*/ 	.word	0x00000490


	//----- nvinfo : EIATTR_CRS_STACK_SIZE
	.align		4
.L_92:
        /*0064*/ 	.byte	0x04, 0x1e
        /*0066*/ 	.short	(.L_94 - .L_93)
.L_93:
        /*0068*/ 	.word	0x00000000


	//----- nvinfo : EIATTR_CBANK_PARAM_SIZE
	.align		4
.L_94:
        /*006c*/ 	.byte	0x03, 0x19
        /*006e*/ 	.short	0x001c


	//----- nvinfo : EIATTR_PARAM_CBANK
	.align		4
        /*0070*/ 	.byte	0x04, 0x0a
        /*0072*/ 	.short	(.L_96 - .L_95)
	.align		4
.L_95:
        /*0074*/ 	.word	index@(.nv.constant0._Z12compute_dFdxPKdPddi)
        /*0078*/ 	.short	0x0380
        /*007a*/ 	.short	0x001c


	//----- nvinfo : EIATTR_SW_WAR
	.align		4
.L_96:
        /*007c*/ 	.byte	0x04, 0x36
        /*007e*/ 	.short	(.L_98 - .L_97)
.L_97:
        /*0080*/ 	.word	0x00000008
.L_98:


//--------------------- .nv.info._Z12compute_fluxPKdPdidi --------------------------
	.section	.nv.info._Z12compute_fluxPKdPdidi,"",@"SHT_CUDA_INFO"
	.sectionflags	@""
	.align	4


	//----- nvinfo : EIATTR_CUDA_API_VERSION
	.align		4
        /*0000*/ 	.byte	0x04, 0x37
        /*0002*/ 	.short	(.L_100 - .L_99)
.L_99:
        /*0004*/ 	.word	0x00000082


	//----- nvinfo : EIATTR_KPARAM_INFO
	.align		4
.L_100:
        /*0008*/ 	.byte	0x04, 0x17
        /*000a*/ 	.short	(.L_102 - .L_101)
.L_101:
        /*000c*/ 	.word	0x00000000
        /*0010*/ 	.short	0x0004
        /*0012*/ 	.short	0x0020
        /*0014*/ 	.byte	0x00, 0xf0, 0x11, 0x00


	//----- nvinfo : EIATTR_KPARAM_INFO
	.align		4
.L_102:
        /*0018*/ 	.byte	0x04, 0x17
        /*001a*/ 	.short	(.L_104 - .L_103)
.L_103:
        /*001c*/ 	.word	0x00000000
        /*0020*/ 	.short	0x0003
        /*0022*/ 	.short	0x0018
        /*0024*/ 	.byte	0x00, 0xf0, 0x21, 0x00


	//----- nvinfo : EIATTR_KPARAM_INFO
	.align		4
.L_104:
        /*0028*/ 	.byte	0x04, 0x17
        /*002a*/ 	.short	(.L_106 - .L_105)
.L_105:
        /*002c*/ 	.word	0x00000000
        /*0030*/ 	.short	0x0002
        /*0032*/ 	.short	0x0010
        /*0034*/ 	.byte	0x00, 0xf0, 0x11, 0x00


	//----- nvinfo : EIATTR_KPARAM_INFO
	.align		4
.L_106:
        /*0038*/ 	.byte	0x04, 0x17
        /*003a*/ 	.short	(.L_108 - .L_107)
.L_107:
        /*003c*/ 	.word	0x00000000
        /*0040*/ 	.short	0x0001
        /*0042*/ 	.short	0x0008
        /*0044*/ 	.byte	0x00, 0xf5, 0x21, 0x00


	//----- nvinfo : EIATTR_KPARAM_INFO
	.align		4
.L_108:
        /*0048*/ 	.byte	0x04, 0x17
        /*004a*/ 	.short	(.L_110 - .L_109)
.L_109:
        /*004c*/ 	.word	0x00000000
        /*0050*/ 	.short	0x0000
        /*0052*/ 	.short	0x0000
        /*0054*/ 	.byte	0x00, 0xf5, 0x21, 0x00


	//----- nvinfo : EIATTR_SPARSE_MMA_MASK
	.align		4
.L_110:
        /*0058*/ 	.byte	0x03, 0x50
        /*005a*/ 	.short	0x0000


	//----- nvinfo : EIATTR_MAXREG_COUNT
	.align		4
        /*005c*/ 	.byte	0x03, 0x1b
        /*005e*/ 	.short	0x00ff


	//----- nvinfo : EIATTR_MERCURY_ISA_VERSION
	.align		4
        /*0060*/ 	.byte	0x03, 0x5f
        /*0062*/ 	.short	0x0101


	//----- nvinfo : EIATTR_VRC_CTA_INIT_COUNT
	.align		4
        /*0064*/ 	.byte	0x02, 0x4a
	.zero		1
	.zero		1


	//----- nvinfo : EIATTR_EXIT_INSTR_OFFSETS
	.align		4
        /*0068*/ 	.byte	0x04, 0x1c
        /*006a*/ 	.short	(.L_112 - .L_111)


	//   ....[0]....
.L_111:
        /*006c*/ 	.word	0x00000070


	//   ....[1]....
        /*0070*/ 	.word	0x000004f0


	//----- nvinfo : EIATTR_CRS_STACK_SIZE
	.align		4
.L_112:
        /*0074*/ 	.byte	0x04, 0x1e
        /*0076*/ 	.short	(.L_114 - .L_113)
.L_113:
        /*0078*/ 	.word	0x00000000


	//----- nvinfo : EIATTR_CBANK_PARAM_SIZE
	.align		4
.L_114:
        /*007c*/ 	.byte	0x03, 0x19
        /*007e*/ 	.short	0x0024


	//----- nvinfo : EIATTR_PARAM_CBANK
	.align		4
        /*0080*/ 	.byte	0x04, 0x0a
        /*0082*/ 	.short	(.L_116 - .L_115)
	.align		4
.L_115:
        /*0084*/ 	.word	index@(.nv.constant0._Z12compute_fluxPKdPdidi)
        /*0088*/ 	.short	0x0380
        /*008a*/ 	.short	0x0024


	//----- nvinfo : EIATTR_SW_WAR
	.align		4
.L_116:
        /*008c*/ 	.byte	0x04, 0x36
        /*008e*/ 	.short	(.L_118 - .L_117)
.L_117:
        /*0090*/ 	.word	0x00000008
.L_118:


//--------------------- .nv.info._Z9compute_uPKdPddi --------------------------
	.section	.nv.info._Z9compute_uPKdPddi,"",@"SHT_CUDA_INFO"
	.sectionflags	@""
	.align	4


	//----- nvinfo : EIATTR_CUDA_API_VERSION
	.align		4
        /*0000*/ 	.byte	0x04, 0x37
        /*0002*/ 	.short	(.L_120 - .L_119)
.L_119:
        /*0004*/ 	.word	0x00000082


	//----- nvinfo : EIATTR_KPARAM_INFO
	.align		4
.L_120:
        /*0008*/ 	.byte	0x04, 0x17
        /*000a*/ 	.short	(.L_122 - .L_121)
.L_121:
        /*000c*/ 	.word	0x00000000
        /*0010*/ 	.short	0x0003
        /*0012*/ 	.short	0x0018
        /*0014*/ 	.byte	0x00, 0xf0, 0x11, 0x00


	//----- nvinfo : EIATTR_KPARAM_INFO
	.align		4
.L_122:
        /*0018*/ 	.byte	0x04, 0x17
        /*001a*/ 	.short	(.L_124 - .L_123)
.L_123:
        /*001c*/ 	.word	0x00000000
        /*0020*/ 	.short	0x0002
        /*0022*/ 	.short	0x0010
        /*0024*/ 	.byte	0x00, 0xf0, 0x21, 0x00


	//----- nvinfo : EIATTR_KPARAM_INFO
	.align		4
.L_124:
        /*0028*/ 	.byte	0x04, 0x17
        /*002a*/ 	.short	(.L_126 - .L_125)
.L_125:
        /*002c*/ 	.word	0x00000000
        /*0030*/ 	.short	0x0001
        /*0032*/ 	.short	0x0008
        /*0034*/ 	.byte	0x00, 0xf5, 0x21, 0x00


	//----- nvinfo : EIATTR_KPARAM_INFO
	.align		4
.L_126:
        /*0038*/ 	.byte	0x04, 0x17
        /*003a*/ 	.short	(.L_128 - .L_127)
.L_127:
        /*003c*/ 	.word	0x00000000
        /*0040*/ 	.short	0x0000
        /*0042*/ 	.short	0x0000
        /*0044*/ 	.byte	0x00, 0xf5, 0x21, 0x00


	//----- nvinfo : EIATTR_SPARSE_MMA_MASK
	.align		4
.L_128:
        /*0048*/ 	.byte	0x03, 0x50
        /*004a*/ 	.short	0x0000


	//----- nvinfo : EIATTR_MAXREG_COUNT
	.align		4
        /*004c*/ 	.byte	0x03, 0x1b
        /*004e*/ 	.short	0x00ff


	//----- nvinfo : EIATTR_MERCURY_ISA_VERSION
	.align		4
        /*0050*/ 	.byte	0x03, 0x5f
        /*0052*/ 	.short	0x0101


	//----- nvinfo : EIATTR_VRC_CTA_INIT_COUNT
	.align		4
        /*0054*/ 	.byte	0x02, 0x4a
	.zero		1
	.zero		1


	//----- nvinfo : EIATTR_EXIT_INSTR_OFFSETS
	.align		4
        /*0058*/ 	.byte	0x04, 0x1c
        /*005a*/ 	.short	(.L_130 - .L_129)


	//   ....[0]....
.L_129:
        /*005c*/ 	.word	0x00000070


	//   ....[1]....
        /*0060*/ 	.word	0x00000490


	//----- nvinfo : EIATTR_CRS_STACK_SIZE
	.align		4
.L_130:
        /*0064*/ 	.byte	0x04, 0x1e
        /*0066*/ 	.short	(.L_132 - .L_131)
.L_131:
        /*0068*/ 	.word	0x00000000


	//----- nvinfo : EIATTR_CBANK_PARAM_SIZE
	.align		4
.L_132:
        /*006c*/ 	.byte	0x03, 0x19
        /*006e*/ 	.short	0x001c


	//----- nvinfo : EIATTR_PARAM_CBANK
	.align		4
        /*0070*/ 	.byte	0x04, 0x0a
        /*0072*/ 	.short	(.L_134 - .L_133)
	.align		4
.L_133:
        /*0074*/ 	.word	index@(.nv.constant0._Z9compute_uPKdPddi)
        /*0078*/ 	.short	0x0380
        /*007a*/ 	.short	0x001c


	//----- nvinfo : EIATTR_SW_WAR
	.align		4
.L_134:
        /*007c*/ 	.byte	0x04, 0x36
        /*007e*/ 	.short	(.L_136 - .L_135)
.L_135:
        /*0080*/ 	.word	0x00000008
.L_136:


//--------------------- .nv.callgraph             --------------------------
	.section	.nv.callgraph,"",@"SHT_CUDA_CALLGRAPH"
	.align	4
	.sectionentsize	8
	.align		4
        /*0000*/ 	.word	0x00000000
	.align		4
        /*0004*/ 	.word	0xffffffff
	.align		4
        /*0008*/ 	.word	0x00000000
	.align		4
        /*000c*/ 	.word	0xfffffffe
	.align		4
        /*0010*/ 	.word	0x00000000
	.align		4
        /*0014*/ 	.word	0xfffffffd
	.align		4
        /*0018*/ 	.word	0x00000000
	.align		4
        /*001c*/ 	.word	0xfffffffc


//--------------------- .nv.constant4             --------------------------
	.section	.nv.constant4,"a",@progbits
	.align	8
	.align		8
.nv.constant4:
        /*0000*/ 	.dword	precalc_xorwow_matrix
	.align		8
        /*0008*/ 	.dword	precalc_xorwow_offset_matrix
	.align		8
        /*0010*/ 	.dword	mrg32k3aM1
	.align		8
        /*0018*/ 	.dword	mrg32k3aM2
	.align		8
        /*0020*/ 	.dword	mrg32k3aM1SubSeq
	.align		8
        /*0028*/ 	.dword	mrg32k3aM2SubSeq
	.align		8
        /*0030*/ 	.dword	mrg32k3aM1Seq
	.align		8
        /*0038*/ 	.dword	mrg32k3aM2Seq


//--------------------- .nv.constant3             --------------------------
	.section	.nv.constant3,"a",@progbits
	.align	8
.nv.constant3:
	.type		__cr_lgamma_table,@object
	.size		__cr_lgamma_table,(.L_8 - __cr_lgamma_table)
__cr_lgamma_table:
        /*0000*/ 	.byte	0x00, 0x00, 0x00, 0x00, 0x00, 0x00, 0x00, 0x00, 0x00, 0x00, 0x00, 0x00, 0x00, 0x00, 0x00, 0x00
        /*0010*/ 	.byte	0xef, 0x39, 0xfa, 0xfe, 0x42, 0x2e, 0xe6, 0x3f, 0x02, 0x20, 0x2a, 0xfa, 0x0b, 0xab, 0xfc, 0x3f
        /*0020*/ 	.byte	0xf9, 0x2c, 0x92, 0x7c, 0xa7, 0x6c, 0x09, 0x40, 0xc9, 0x79, 0x44, 0x3c, 0x64, 0x26, 0x13, 0x40
        /*0030*/ 	.byte	0xca, 0x01, 0xcf, 0x3a, 0x27, 0x51, 0x1a, 0x40, 0x30, 0xcc, 0x2d, 0xf3, 0xe1, 0x0c, 0x21, 0x40
        /*0040*/ 	.byte	0x0d, 0xb7, 0xfc, 0x82, 0x8e, 0x35, 0x25, 0x40
.L_8:


//--------------------- .text._Z11count_zerosPKdPii --------------------------
	.section	.text._Z11count_zerosPKdPii,"ax",@progbits
	.align	128
        .global         _Z11count_zerosPKdPii
        .type           _Z11count_zerosPKdPii,@function
        .size           _Z11count_zerosPKdPii,(.L_x_30 - _Z11count_zerosPKdPii)
        .other          _Z11count_zerosPKdPii,@"STO_CUDA_ENTRY STV_DEFAULT"
_Z11count_zerosPKdPii:
.text._Z11count_zerosPKdPii:
[----:B------:R-:W-:Y:S01]  /*0000*/  LDC R1, c[0x0][0x37c] ;  /* 0x0000df00ff017b82 */ /* 0x000fe20000000800 */
[----:B------:R-:W0:Y:S07]  /*0010*/  S2R R0, SR_CTAID.X ;  /* 0x0000000000007919 */ /* 0x000e2e0000002500 */
[----:B------:R-:W1:Y:S01]  /*0020*/  LDC R8, c[0x0][0x390] ;  /* 0x0000e400ff087b82 */ /* 0x000e620000000800 */
[----:B------:R-:W2:Y:S01]  /*0030*/  LDCU UR4, c[0x0][0x360] ;  /* 0x00006c00ff0477ac */ /* 0x000ea20008000800 */
[----:B------:R-:W-:Y:S01]  /*0040*/  BSSY.RECONVERGENT B0, `(.L_x_0) ;  /* 0x000002f000007945 */ /* 0x000fe20003800200 */
[----:B------:R-:W0:Y:S01]  /*0050*/  S2R R7, SR_TID.X ;  /* 0x0000000000077919 */ /* 0x000e220000002100 */
[----:B------:R-:W-:Y:S01]  /*0060*/  IMAD.MOV.U32 R10, RZ, RZ, RZ ;  /* 0x000000ffff0a7224 */ /* 0x000fe200078e00ff */
[----:B------:R-:W3:Y:S01]  /*0070*/  LDCU.64 UR6, c[0x0][0x358] ;  /* 0x00006b00ff0677ac */ /* 0x000ee20008000a00 */
[----:B--2---:R-:W-:-:S02]  /*0080*/  IMAD.U32 R6, RZ, RZ, UR4 ;  /* 0x00000004ff067e24 */ /* 0x004fc4000f8e00ff */
[----:B0-----:R-:W-:-:S05]  /*0090*/  IMAD R9, R0, UR4, R7 ;  /* 0x0000000400097c24 */ /* 0x001fca000f8e0207 */
[----:B-1----:R-:W-:-:S13]  /*00a0*/  ISETP.GE.AND P0, PT, R9, R8, PT ;  /* 0x000000080900720c */ /* 0x002fda0003f06270 */
[----:B---3--:R-:W-:Y:S05]  /*00b0*/  @P0 BRA `(.L_x_1) ;  /* 0x00000000009c0947 */ /* 0x008fea0003800000 */
[----:B------:R-:W0:Y:S02]  /*00c0*/  LDC.64 R4, c[0x0][0x380] ;  /* 0x0000e000ff047b82 */ /* 0x000e240000000a00 */
[----:B0-----:R-:W-:-:S06]  /*00d0*/  IMAD.WIDE R2, R9, 0x8, R4 ;  /* 0x0000000809027825 */ /* 0x001fcc00078e0204 */
[----:B------:R-:W2:Y:S01]  /*00e0*/  LDG.E.64 R2, desc[UR6][R2.64] ;  /* 0x0000000602027981 */ /* 0x000ea2000c1e1b00 */
[----:B------:R-:W-:Y:S01]  /*00f0*/  IABS R13, R8 ;  /* 0x00000008000d7213 */ /* 0x000fe20000000000 */
[----:B------:R-:W-:-:S03]  /*0100*/  VIADD R9, R9, 0x1 ;  /* 0x0000000109097836 */ /* 0x000fc60000000000 */
[----:B------:R-:W0:Y:S02]  /*0110*/  I2F.RP R12, R13 ;  /* 0x0000000d000c7306 */ /* 0x000e240000209400 */
[----:B------:R-:W-:-:S06]  /*0120*/  ISETP.GE.AND P1, PT, R9, RZ, PT ;  /* 0x000000ff0900720c */ /* 0x000fcc0003f26270 */
[----:B0-----:R-:W0:Y:S02]  /*0130*/  MUFU.RCP R12, R12 ;  /* 0x0000000c000c7308 */ /* 0x001e240000001000 */
[----:B0-----:R-:W-:-:S06]  /*0140*/  IADD3 R10, PT, PT, R12, 0xffffffe, RZ ;  /* 0x0ffffffe0c0a7810 */ /* 0x001fcc0007ffe0ff */
[----:B------:R0:W1:Y:S02]  /*0150*/  F2I.FTZ.U32.TRUNC.NTZ R11, R10 ;  /* 0x0000000a000b7305 */ /* 0x000064000021f000 */
[----:B0-----:R-:W-:Y:S02]  /*0160*/  HFMA2 R10, -RZ, RZ, 0, 0 ;  /* 0x00000000ff0a7431 */ /* 0x001fe400000001ff */
[----:B-1----:R-:W-:-:S04]  /*0170*/  IMAD.MOV R14, RZ, RZ, -R11 ;  /* 0x000000ffff0e7224 */ /* 0x002fc800078e0a0b */
[----:B------:R-:W-:Y:S01]  /*0180*/  IMAD R15, R14, R13, RZ ;  /* 0x0000000d0e0f7224 */ /* 0x000fe200078e02ff */
[----:B------:R-:W-:-:S03]  /*0190*/  IABS R14, R9 ;  /* 0x00000009000e7213 */ /* 0x000fc60000000000 */
[----:B------:R-:W-:-:S06]  /*01a0*/  IMAD.HI.U32 R11, R11, R15, R10 ;  /* 0x0000000f0b0b7227 */ /* 0x000fcc00078e000a */
[----:B------:R-:W-:-:S04]  /*01b0*/  IMAD.HI.U32 R11, R11, R14, RZ ;  /* 0x0000000e0b0b7227 */ /* 0x000fc800078e00ff */
[----:B------:R-:W-:-:S04]  /*01c0*/  IMAD.MOV R11, RZ, RZ, -R11 ;  /* 0x000000ffff0b7224 */ /* 0x000fc800078e0a0b */
[----:B------:R-:W-:-:S05]  /*01d0*/  IMAD R10, R13, R11, R14 ;  /* 0x0000000b0d0a7224 */ /* 0x000fca00078e020e */
[----:B------:R-:W-:-:S13]  /*01e0*/  ISETP.GT.U32.AND P0, PT, R13, R10, PT ;  /* 0x0000000a0d00720c */ /* 0x000fda0003f04070 */
[----:B------:R-:W-:Y:S01]  /*01f0*/  @!P0 IMAD.IADD R10, R10, 0x1, -R13 ;  /* 0x000000010a0a8824 */ /* 0x000fe200078e0a0d */
[----:B------:R-:W-:-:S04]  /*0200*/  ISETP.NE.AND P0, PT, R8, RZ, PT ;  /* 0x000000ff0800720c */ /* 0x000fc80003f05270 */
[----:B------:R-:W-:-:S13]  /*0210*/  ISETP.GT.U32.AND P2, PT, R13, R10, PT ;  /* 0x0000000a0d00720c */ /* 0x000fda0003f44070 */
[----:B------:R-:W-:-:S05]  /*0220*/  @!P2 IADD3 R10, PT, PT, R10, -R13, RZ ;  /* 0x8000000d0a0aa210 */ /* 0x000fca0007ffe0ff */
[----:B------:R-:W-:Y:S01]  /*0230*/  IMAD.MOV.U32 R9, RZ, RZ, R10 ;  /* 0x000000ffff097224 */ /* 0x000fe200078e000a */
[----:B------:R-:W-:-:S03]  /*0240*/  MOV R10, 0x1 ;  /* 0x00000001000a7802 */ /* 0x000fc60000000f00 */
[----:B------:R-:W-:Y:S01]  /*0250*/  @!P1 IMAD.MOV R9, RZ, RZ, -R9 ;  /* 0x000000ffff099224 */ /* 0x000fe200078e0a09 */
[----:B------:R-:W-:Y:S01]  /*0260*/  @!P0 LOP3.LUT R9, RZ, R8, RZ, 0x33, !PT ;  /* 0x00000008ff098212 */ /* 0x000fe200078e33ff */
[----:B--2---:R-:W-:-:S14]  /*0270*/  DSETP.NEU.AND P2, PT, R2, RZ, PT ;  /* 0x000000ff0200722a */ /* 0x004fdc0003f4d000 */
[----:B------:R-:W-:Y:S05]  /*0280*/  @!P2 BRA `(.L_x_1) ;  /* 0x000000000028a947 */ /* 0x000fea0003800000 */
[----:B------:R-:W-:-:S06]  /*0290*/  IMAD.WIDE R4, R9, 0x8, R4 ;  /* 0x0000000809047825 */ /* 0x000fcc00078e0204 */
[----:B------:R-:W2:Y:S02]  /*02a0*/  LDG.E.64 R4, desc[UR6][R4.64] ;  /* 0x0000000604047981 */ /* 0x000ea4000c1e1b00 */
[----:B--2---:R-:W-:-:S06]  /*02b0*/  DSETP.GEU.AND P0, PT, R4, RZ, PT ;  /* 0x000000ff0400722a */ /* 0x004fcc0003f0e000 */
[----:B------:R-:W-:-:S06]  /*02c0*/  DSETP.GT.AND P0, PT, R2, RZ, !P0 ;  /* 0x000000ff0200722a */ /* 0x000fcc0004704000 */
[----:B------:R-:W-:-:S14]  /*02d0*/  DSETP.EQ.OR P0, PT, R4, RZ, P0 ;  /* 0x000000ff0400722a */ /* 0x000fdc0000702400 */
[----:B------:R-:W-:Y:S05]  /*02e0*/  @P0 BRA `(.L_x_1) ;  /* 0x0000000000100947 */ /* 0x000fea0003800000 */
[----:B------:R-:W-:Y:S01]  /*02f0*/  DSETP.GEU.AND P1, PT, R2, RZ, PT ;  /* 0x000000ff0200722a */ /* 0x000fe20003f2e000 */
[----:B------:R-:W-:-:S13]  /*0300*/  IMAD.MOV.U32 R10, RZ, RZ, RZ ;  /* 0x000000ffff0a7224 */ /* 0x000fda00078e00ff */
[----:B------:R-:W-:-:S06]  /*0310*/  @!P1 DSETP.GT.AND P0, PT, R4, RZ, PT ;  /* 0x000000ff0400922a */ /* 0x000fcc0003f04000 */
[----:B------:R-:W-:-:S08]  /*0320*/  @!P1 SEL R10, RZ, 0x1, !P0 ;  /* 0x00000001ff0a9807 */ /* 0x000fd00004000000 */
.L_x_1:
[----:B------:R-:W-:Y:S05]  /*0330*/  BSYNC.RECONVERGENT B0 ;  /* 0x0000000000007941 */ /* 0x000fea0003800200 */
.L_x_0:
[----:B------:R-:W0:Y:S01]  /*0340*/  S2UR UR5, SR_CgaCtaId ;  /* 0x00000000000579c3 */ /* 0x000e220000008800 */
[----:B------:R-:W-:Y:S01]  /*0350*/  UMOV UR4, 0x400 ;  /* 0x0000040000047882 */ /* 0x000fe20000000000 */
[----:B------:R-:W-:Y:S02]  /*0360*/  ISETP.GE.U32.AND P1, PT, R6, 0x2, PT ;  /* 0x000000020600780c */ /* 0x000fe40003f26070 */
[----:B------:R-:W-:Y:S01]  /*0370*/  ISETP.NE.AND P0, PT, R7, RZ, PT ;  /* 0x000000ff0700720c */ /* 0x000fe20003f05270 */
[----:B0-----:R-:W-:-:S06]  /*0380*/  ULEA UR4, UR5, UR4, 0x18 ;  /* 0x0000000405047291 */ /* 0x001fcc000f8ec0ff */
[----:B------:R-:W-:-:S05]  /*0390*/  LEA R3, R7, UR4, 0x2 ;  /* 0x0000000407037c11 */ /* 0x000fca000f8e10ff */
[----:B------:R0:W-:Y:S01]  /*03a0*/  STS [R3], R10 ;  /* 0x0000000a03007388 */ /* 0x0001e20000000800 */
[----:B------:R-:W-:Y:S06]  /*03b0*/  BAR.SYNC.DEFER_BLOCKING 0x0 ;  /* 0x0000000000007b1d */ /* 0x000fec0000010000 */
[----:B------:R-:W-:Y:S05]  /*03c0*/  @!P1 BRA `(.L_x_2) ;  /* 0x00000000002c9947 */ /* 0x000fea0003800000 */
.L_x_3:
[----:B------:R-:W-:-:S04]  /*03d0*/  SHF.R.U32.HI R8, RZ, 0x1, R6 ;  /* 0x00000001ff087819 */ /* 0x000fc80000011606 */
[----:B------:R-:W-:-:S13]  /*03e0*/  ISETP.GE.U32.AND P1, PT, R7, R8, PT ;  /* 0x000000080700720c */ /* 0x000fda0003f26070 */
[----:B------:R-:W-:Y:S01]  /*03f0*/  @!P1 LEA R2, R8, R3, 0x2 ;  /* 0x0000000308029211 */ /* 0x000fe200078e10ff */
[----:B------:R-:W-:Y:S05]  /*0400*/  @!P1 LDS R5, [R3] ;  /* 0x0000000003059984 */ /* 0x000fea0000000800 */
[----:B------:R-:W1:Y:S02]  /*0410*/  @!P1 LDS R2, [R2] ;  /* 0x0000000002029984 */ /* 0x000e640000000800 */
[----:B-1----:R-:W-:-:S05]  /*0420*/  @!P1 IMAD.IADD R4, R2, 0x1, R5 ;  /* 0x0000000102049824 */ /* 0x002fca00078e0205 */
[----:B------:R1:W-:Y:S01]  /*0430*/  @!P1 STS [R3], R4 ;  /* 0x0000000403009388 */ /* 0x0003e20000000800 */
[----:B------:R-:W-:Y:S01]  /*0440*/  BAR.SYNC.DEFER_BLOCKING 0x0 ;  /* 0x0000000000007b1d */ /* 0x000fe20000010000 */
[----:B------:R-:W-:Y:S02]  /*0450*/  ISETP.GT.U32.AND P1, PT, R6, 0x3, PT ;  /* 0x000000030600780c */ /* 0x000fe40003f24070 */
[----:B------:R-:W-:-:S11]  /*0460*/  MOV R6, R8 ;  /* 0x0000000800067202 */ /* 0x000fd60000000f00 */
[----:B-1----:R-:W-:Y:S05]  /*0470*/  @P1 BRA `(.L_x_3) ;  /* 0xfffffffc00d41947 */ /* 0x002fea000383ffff */
.L_x_2:
[----:B------:R-:W-:Y:S05]  /*0480*/  @P0 EXIT ;  /* 0x000000000000094d */ /* 0x000fea0003800000 */
[----:B------:R-:W1:Y:S01]  /*0490*/  S2UR UR5, SR_CgaCtaId ;  /* 0x00000000000579c3 */ /* 0x000e620000008800 */
[----:B------:R-:W-:-:S07]  /*04a0*/  UMOV UR4, 0x400 ;  /* 0x0000040000047882 */ /* 0x000fce0000000000 */
[----:B0-----:R-:W0:Y:S01]  /*04b0*/  LDC.64 R2, c[0x0][0x388] ;  /* 0x0000e200ff027b82 */ /* 0x001e220000000a00 */
[----:B-1----:R-:W-:Y:S01]  /*04c0*/  ULEA UR4, UR5, UR4, 0x18 ;  /* 0x0000000405047291 */ /* 0x002fe2000f8ec0ff */
[----:B0-----:R-:W-:-:S08]  /*04d0*/  IMAD.WIDE.U32 R2, R0, 0x4, R2 ;  /* 0x0000000400027825 */ /* 0x001fd000078e0002 */
[----:B------:R-:W0:Y:S04]  /*04e0*/  LDS R5, [UR4] ;  /* 0x00000004ff057984 */ /* 0x000e280008000800 */
[----:B0-----:R-:W-:Y:S01]  /*04f0*/  STG.E desc[UR6][R2.64], R5 ;  /* 0x0000000502007986 */ /* 0x001fe2000c101906 */
[----:B------:R-:W-:Y:S05]  /*0500*/  EXIT ;  /* 0x000000000000794d */ /* 0x000fea0003800000 */
.L_x_4:
[----:B------:R-:W-:-:S00]  /*0510*/  BRA `(.L_x_4) ;  /* 0xfffffffc00fc7947 */ /* 0x000fc0000383ffff */
[----:B------:R-:W-:-:S00]  /*0520*/  NOP ;  /* 0x0000000000007918 */ /* 0x000fc00000000000 */
        /* <DEDUP_REMOVED lines=13> */
.L_x_30:


//--------------------- .text._Z12euler_updatePdPKdS1_ddi --------------------------
	.section	.text._Z12euler_updatePdPKdS1_ddi,"ax",@progbits
	.align	128
        .global         _Z12euler_updatePdPKdS1_ddi
        .type           _Z12euler_updatePdPKdS1_ddi,@function
        .size           _Z12euler_updatePdPKdS1_ddi,(.L_x_31 - _Z12euler_updatePdPKdS1_ddi)
        .other          _Z12euler_updatePdPKdS1_ddi,@"STO_CUDA_ENTRY STV_DEFAULT"
_Z12euler_updatePdPKdS1_ddi:
.text._Z12euler_updatePdPKdS1_ddi:
[----:B------:R-:W-:Y:S01]  /*0000*/  LDC R1, c[0x0][0x37c] ;  /* 0x0000df00ff017b82 */ /* 0x000fe20000000800 */
[----:B------:R-:W0:Y:S07]  /*0010*/  S2R R0, SR_TID.X ;  /* 0x0000000000007919 */ /* 0x000e2e0000002100 */
[----:B------:R-:W0:Y:S01]  /*0020*/  S2UR UR4, SR_CTAID.X ;  /* 0x00000000000479c3 */ /* 0x000e220000002500 */
[----:B------:R-:W1:Y:S07]  /*0030*/  LDCU UR5, c[0x0][0x3a8] ;  /* 0x00007500ff0577ac */ /* 0x000e6e0008000800 */
[----:B------:R-:W0:Y:S02]  /*0040*/  LDC R7, c[0x0][0x360] ;  /* 0x0000d800ff077b82 */ /* 0x000e240000000800 */
[----:B0-----:R-:W-:-:S05]  /*0050*/  IMAD R7, R7, UR4, R0 ;  /* 0x0000000407077c24 */ /* 0x001fca000f8e0200 */
[----:B-1----:R-:W-:-:S13]  /*0060*/  ISETP.GE.AND P0, PT, R7, UR5, PT ;  /* 0x0000000507007c0c */ /* 0x002fda000bf06270 */
[----:B------:R-:W-:Y:S05]  /*0070*/  @P0 EXIT ;  /* 0x000000000000094d */ /* 0x000fea0003800000 */
[----:B------:R-:W0:Y:S01]  /*0080*/  LDC.64 R2, c[0x0][0x388] ;  /* 0x0000e200ff027b82 */ /* 0x000e220000000a00 */
[----:B------:R-:W1:Y:S01]  /*0090*/  LDCU.64 UR4, c[0x0][0x358] ;  /* 0x00006b00ff0477ac */ /* 0x000e620008000a00 */
[----:B------:R-:W2:Y:S06]  /*00a0*/  LDCU.64 UR6, c[0x0][0x3a0] ;  /* 0x00007400ff0677ac */ /* 0x000eac0008000a00 */
[----:B------:R-:W3:Y:S08]  /*00b0*/  LDC.64 R4, c[0x0][0x390] ;  /* 0x0000e400ff047b82 */ /* 0x000ef00000000a00 */
[----:B------:R-:W4:Y:S01]  /*00c0*/  LDC.64 R8, c[0x0][0x380] ;  /* 0x0000e000ff087b82 */ /* 0x000f220000000a00 */
[----:B0-----:R-:W-:-:S07]  /*00d0*/  IMAD.WIDE R2, R7, 0x8, R2 ;  /* 0x0000000807027825 */ /* 0x001fce00078e0202 */
[----:B------:R-:W0:Y:S01]  /*00e0*/  LDC.64 R12, c[0x0][0x398] ;  /* 0x0000e600ff0c7b82 */ /* 0x000e220000000a00 */
[----:B-1----:R-:W2:Y:S01]  /*00f0*/  LDG.E.64 R2, desc[UR4][R2.64] ;  /* 0x0000000402027981 */ /* 0x002ea2000c1e1b00 */
[----:B---3--:R-:W-:-:S06]  /*0100*/  IMAD.WIDE R4, R7, 0x8, R4 ;  /* 0x0000000807047825 */ /* 0x008fcc00078e0204 */
[----:B------:R-:W2:Y:S01]  /*0110*/  LDG.E.64 R4, desc[UR4][R4.64] ;  /* 0x0000000404047981 */ /* 0x000ea2000c1e1b00 */
[----:B----4-:R-:W-:-:S05]  /*0120*/  IMAD.WIDE R8, R7, 0x8, R8 ;  /* 0x0000000807087825 */ /* 0x010fca00078e0208 */
[----:B------:R-:W0:Y:S01]  /*0130*/  LDG.E.64 R10, desc[UR4][R8.64] ;  /* 0x00000004080a7981 */ /* 0x000e22000c1e1b00 */
[----:B--2---:R-:W-:-:S08]  /*0140*/  DFMA R6, R2, UR6, R4 ;  /* 0x0000000602067c2b */ /* 0x004fd00008000004 */
[----:B0-----:R-:W-:-:S07]  /*0150*/  DFMA R6, R6, R12, R10 ;  /* 0x0000000c0606722b */ /* 0x001fce000000000a */
[----:B------:R-:W-:Y:S01]  /*0160*/  STG.E.64 desc[UR4][R8.64], R6 ;  /* 0x0000000608007986 */ /* 0x000fe2000c101b04 */
[----:B------:R-:W-:Y:S05]  /*0170*/  EXIT ;  /* 0x000000000000794d */ /* 0x000fea0003800000 */
.L_x_5:
        /* <DEDUP_REMOVED lines=16> */
.L_x_31:


//--------------------- .text._Z12compute_dFdxPKdPddi --------------------------
	.section	.text._Z12compute_dFdxPKdPddi,"ax",@progbits
	.align	128
        .global         _Z12compute_dFdxPKdPddi
        .type           _Z12compute_dFdxPKdPddi,@function
        .size           _Z12compute_dFdxPKdPddi,(.L_x_27 - _Z12compute_dFdxPKdPddi)
        .other          _Z12compute_dFdxPKdPddi,@"STO_CUDA_ENTRY STV_DEFAULT"
_Z12compute_dFdxPKdPddi:
.text._Z12compute_dFdxPKdPddi:
[----:B------:R-:W-:Y:S01]  /*0000*/  LDC R1, c[0x0][0x37c] ;  /* 0x0000df00ff017b82 */ /* 0x000fe20000000800 */
[----:B------:R-:W0:Y:S07]  /*0010*/  S2R R5, SR_TID.X ;  /* 0x0000000000057919 */ /* 0x000e2e0000002100 */
[----:B------:R-:W0:Y:S08]  /*0020*/  S2UR UR4, SR_CTAID.X ;  /* 0x00000000000479c3 */ /* 0x000e300000002500 */
[----:B------:R-:W0:Y:S08]  /*0030*/  LDC R0, c[0x0][0x360] ;  /* 0x0000d800ff007b82 */ /* 0x000e300000000800 */
[----:B------:R-:W1:Y:S01]  /*0040*/  LDC R3, c[0x0][0x398] ;  /* 0x0000e600ff037b82 */ /* 0x000e620000000800 */
[----:B0-----:R-:W-:-:S05]  /*0050*/  IMAD R0, R0, UR4, R5 ;  /* 0x0000000400007c24 */ /* 0x001fca000f8e0205 */
[----:B-1----:R-:W-:-:S13]  /*0060*/  ISETP.GE.AND P0, PT, R0, R3, PT ;  /* 0x000000030000720c */ /* 0x002fda0003f06270 */
[----:B------:R-:W-:Y:S05]  /*0070*/  @P0 EXIT ;  /* 0x000000000000094d */ /* 0x000fea0003800000 */
[----:B------:R-:W-:Y:S01]  /*0080*/  IABS R9, R3 ;  /* 0x0000000300097213 */ /* 0x000fe20000000000 */
[C---:B------:R-:W-:Y:S01]  /*0090*/  VIADD R2, R0.reuse, 0x1 ;  /* 0x0000000100027836 */ /* 0x040fe20000000000 */
[----:B------:R-:W-:Y:S01]  /*00a0*/  IADD3 R7, PT, PT, R0, -0x1, R3 ;  /* 0xffffffff00077810 */ /* 0x000fe20007ffe003 */
[----:B------:R-:W0:Y:S01]  /*00b0*/  LDCU.64 UR4, c[0x0][0x358] ;  /* 0x00006b00ff0477ac */ /* 0x000e220008000a00 */
[----:B------:R-:W1:Y:S08]  /*00c0*/  I2F.RP R6, R9 ;  /* 0x0000000900067306 */ /* 0x000e700000209400 */
[----:B-1----:R-:W1:Y:S02]  /*00d0*/  MUFU.RCP R6, R6 ;  /* 0x0000000600067308 */ /* 0x002e640000001000 */
[----:B-1----:R-:W-:Y:S01]  /*00e0*/  VIADD R4, R6, 0xffffffe ;  /* 0x0ffffffe06047836 */ /* 0x002fe20000000000 */
[----:B------:R-:W-:-:S05]  /*00f0*/  IABS R6, R2 ;  /* 0x0000000200067213 */ /* 0x000fca0000000000 */
[----:B------:R1:W2:Y:S02]  /*0100*/  F2I.FTZ.U32.TRUNC.NTZ R5, R4 ;  /* 0x0000000400057305 */ /* 0x0002a4000021f000 */
[----:B-1----:R-:W-:Y:S02]  /*0110*/  IMAD.MOV.U32 R4, RZ, RZ, RZ ;  /* 0x000000ffff047224 */ /* 0x002fe400078e00ff */
[----:B--2---:R-:W-:-:S04]  /*0120*/  IMAD.MOV R8, RZ, RZ, -R5 ;  /* 0x000000ffff087224 */ /* 0x004fc800078e0a05 */
[----:B------:R-:W-:Y:S01]  /*0130*/  IMAD R11, R8, R9, RZ ;  /* 0x00000009080b7224 */ /* 0x000fe200078e02ff */
[----:B------:R-:W-:-:S03]  /*0140*/  IABS R8, R7 ;  /* 0x0000000700087213 */ /* 0x000fc60000000000 */
[----:B------:R-:W-:-:S06]  /*0150*/  IMAD.HI.U32 R5, R5, R11, R4 ;  /* 0x0000000b05057227 */ /* 0x000fcc00078e0004 */
[----:B------:R-:W-:-:S04]  /*0160*/  IMAD.HI.U32 R4, R5, R6, RZ ;  /* 0x0000000605047227 */ /* 0x000fc800078e00ff */
[----:B------:R-:W-:-:S04]  /*0170*/  IMAD.HI.U32 R5, R5, R8, RZ ;  /* 0x0000000805057227 */ /* 0x000fc800078e00ff */
[----:B------:R-:W-:Y:S02]  /*0180*/  IMAD.MOV R4, RZ, RZ, -R4 ;  /* 0x000000ffff047224 */ /* 0x000fe400078e0a04 */
[----:B------:R-:W-:Y:S02]  /*0190*/  IMAD.MOV R5, RZ, RZ, -R5 ;  /* 0x000000ffff057224 */ /* 0x000fe400078e0a05 */
[C---:B------:R-:W-:Y:S02]  /*01a0*/  IMAD R6, R9.reuse, R4, R6 ;  /* 0x0000000409067224 */ /* 0x040fe400078e0206 */
[C---:B------:R-:W-:Y:S02]  /*01b0*/  IMAD R8, R9.reuse, R5, R8 ;  /* 0x0000000509087224 */ /* 0x040fe400078e0208 */
[----:B------:R-:W1:Y:S01]  /*01c0*/  LDC.64 R4, c[0x0][0x380] ;  /* 0x0000e000ff047b82 */ /* 0x000e620000000a00 */
[C---:B------:R-:W-:Y:S02]  /*01d0*/  ISETP.GT.U32.AND P0, PT, R9.reuse, R6, PT ;  /* 0x000000060900720c */ /* 0x040fe40003f04070 */
[----:B------:R-:W-:-:S11]  /*01e0*/  ISETP.GT.U32.AND P1, PT, R9, R8, PT ;  /* 0x000000080900720c */ /* 0x000fd60003f24070 */
[--C-:B------:R-:W-:Y:S01]  /*01f0*/  @!P0 IMAD.IADD R6, R6, 0x1, -R9.reuse ;  /* 0x0000000106068824 */ /* 0x100fe200078e0a09 */
[----:B------:R-:W-:Y:S01]  /*0200*/  ISETP.GE.AND P0, PT, R2, RZ, PT ;  /* 0x000000ff0200720c */ /* 0x000fe20003f06270 */
[----:B------:R-:W-:Y:S01]  /*0210*/  @!P1 IMAD.IADD R8, R8, 0x1, -R9 ;  /* 0x0000000108089824 */ /* 0x000fe200078e0a09 */
[----:B------:R-:W-:Y:S02]  /*0220*/  ISETP.GE.AND P1, PT, R7, RZ, PT ;  /* 0x000000ff0700720c */ /* 0x000fe40003f26270 */
[C---:B------:R-:W-:Y:S02]  /*0230*/  ISETP.GT.U32.AND P2, PT, R9.reuse, R6, PT ;  /* 0x000000060900720c */ /* 0x040fe40003f44070 */
[----:B------:R-:W-:-:S11]  /*0240*/  ISETP.GT.U32.AND P3, PT, R9, R8, PT ;  /* 0x000000080900720c */ /* 0x000fd60003f64070 */
[--C-:B------:R-:W-:Y:S01]  /*0250*/  @!P2 IMAD.IADD R6, R6, 0x1, -R9.reuse ;  /* 0x000000010606a824 */ /* 0x100fe200078e0a09 */
[----:B------:R-:W-:Y:S01]  /*0260*/  ISETP.NE.AND P2, PT, R3, RZ, PT ;  /* 0x000000ff0300720c */ /* 0x000fe20003f45270 */
[----:B------:R-:W-:Y:S01]  /*0270*/  @!P3 IMAD.IADD R8, R8, 0x1, -R9 ;  /* 0x000000010808b824 */ /* 0x000fe200078e0a09 */
[----:B------:R-:W-:Y:S01]  /*0280*/  LOP3.LUT R3, RZ, R3, RZ, 0x33, !PT ;  /* 0x00000003ff037212 */ /* 0x000fe200078e33ff */
[----:B------:R-:W-:Y:S02]  /*0290*/  @!P0 IMAD.MOV R6, RZ, RZ, -R6 ;  /* 0x000000ffff068224 */ /* 0x000fe400078e0a06 */
[----:B------:R-:W-:-:S03]  /*02a0*/  @!P1 IMAD.MOV R8, RZ, RZ, -R8 ;  /* 0x000000ffff089224 */ /* 0x000fc600078e0a08 */
[C---:B------:R-:W-:Y:S02]  /*02b0*/  SEL R9, R3.reuse, R6, !P2 ;  /* 0x0000000603097207 */ /* 0x040fe40005000000 */
[----:B------:R-:W-:-:S03]  /*02c0*/  SEL R7, R3, R8, !P2 ;  /* 0x0000000803077207 */ /* 0x000fc60005000000 */
[----:B-1----:R-:W-:-:S04]  /*02d0*/  IMAD.WIDE R2, R9, 0x8, R4 ;  /* 0x0000000809027825 */ /* 0x002fc800078e0204 */
[----:B------:R-:W-:Y:S02]  /*02e0*/  IMAD.WIDE R4, R7, 0x8, R4 ;  /* 0x0000000807047825 */ /* 0x000fe400078e0204 */
[----:B0-----:R-:W2:Y:S01]  /*02f0*/  LDG.E.64 R2, desc[UR4][R2.64] ;  /* 0x0000000402027981 */ /* 0x001ea2000c1e1b00 */
[----:B------:R-:W0:Y:S03]  /*0300*/  LDC.64 R6, c[0x0][0x390] ;  /* 0x0000e400ff067b82 */ /* 0x000e260000000a00 */
[----:B------:R-:W2:Y:S01]  /*0310*/  LDG.E.64 R4, desc[UR4][R4.64] ;  /* 0x0000000404047981 */ /* 0x000ea2000c1e1b00 */
[----:B------:R-:W-:Y:S01]  /*0320*/  IMAD.MOV.U32 R8, RZ, RZ, 0x1 ;  /* 0x00000001ff087424 */ /* 0x000fe200078e00ff */
[----:B------:R-:W-:Y:S01]  /*0330*/  BSSY.RECONVERGENT B0, `(.L_x_6) ;  /* 0x0000012000007945 */ /* 0x000fe20003800200 */
[----:B0-----:R-:W-:-:S06]  /*0340*/  DADD R6, R6, R6 ;  /* 0x0000000006067229 */ /* 0x001fcc0000000006 */
[----:B------:R-:W0:Y:S02]  /*0350*/  MUFU.RCP64H R9, R7 ;  /* 0x0000000700097308 */ /* 0x000e240000001800 */
[----:B0-----:R-:W-:-:S08]  /*0360*/  DFMA R10, -R6, R8, 1 ;  /* 0x3ff00000060a742b */ /* 0x001fd00000000108 */
[----:B------:R-:W-:-:S08]  /*0370*/  DFMA R10, R10, R10, R10 ;  /* 0x0000000a0a0a722b */ /* 0x000fd0000000000a */
[----:B------:R-:W-:-:S08]  /*0380*/  DFMA R10, R8, R10, R8 ;  /* 0x0000000a080a722b */ /* 0x000fd00000000008 */
[----:B------:R-:W-:-:S08]  /*0390*/  DFMA R8, -R6, R10, 1 ;  /* 0x3ff000000608742b */ /* 0x000fd0000000010a */
[----:B------:R-:W-:Y:S02]  /*03a0*/  DFMA R8, R10, R8, R10 ;  /* 0x000000080a08722b */ /* 0x000fe4000000000a */
[----:B--2---:R-:W-:-:S08]  /*03b0*/  DADD R12, R2, -R4 ;  /* 0x00000000020c7229 */ /* 0x004fd00000000804 */
[----:B------:R-:W-:Y:S02]  /*03c0*/  DMUL R2, R12, R8 ;  /* 0x000000080c027228 */ /* 0x000fe40000000000 */
[----:B------:R-:W-:-:S06]  /*03d0*/  FSETP.GEU.AND P1, PT, |R13|, 6.5827683646048100446e-37, PT ;  /* 0x036000000d00780b */ /* 0x000fcc0003f2e200 */
[----:B------:R-:W-:-:S08]  /*03e0*/  DFMA R4, -R6, R2, R12 ;  /* 0x000000020604722b */ /* 0x000fd0000000010c */
[----:B------:R-:W-:-:S10]  /*03f0*/  DFMA R2, R8, R4, R2 ;  /* 0x000000040802722b */ /* 0x000fd40000000002 */
[----:B------:R-:W-:-:S05]  /*0400*/  FFMA R4, RZ, R7, R3 ;  /* 0x00000007ff047223 */ /* 0x000fca0000000003 */
[----:B------:R-:W-:-:S13]  /*0410*/  FSETP.GT.AND P0, PT, |R4|, 1.469367938527859385e-39, PT ;  /* 0x001000000400780b */ /* 0x000fda0003f04200 */
[----:B------:R-:W-:Y:S05]  /*0420*/  @P0 BRA P1, `(.L_x_7) ;  /* 0x0000000000080947 */ /* 0x000fea0000800000 */
[----:B------:R-:W-:-:S07]  /*0430*/  MOV R10, 0x450 ;  /* 0x00000450000a7802 */ /* 0x000fce0000000f00 */
[----:B------:R-:W-:Y:S05]  /*0440*/  CALL.REL.NOINC `($__internal_0_$__cuda_sm20_div_rn_f64_full) ;  /* 0x0000000000147944 */ /* 0x000fea0003c00000 */
.L_x_7:
[----:B------:R-:W-:Y:S05]  /*0450*/  BSYNC.RECONVERGENT B0 ;  /* 0x0000000000007941 */ /* 0x000fea0003800200 */
.L_x_6:
[----:B------:R-:W0:Y:S02]  /*0460*/  LDC.64 R4, c[0x0][0x388] ;  /* 0x0000e200ff047b82 */ /* 0x000e240000000a00 */
[----:B0-----:R-:W-:-:S05]  /*0470*/  IMAD.WIDE R4, R0, 0x8, R4 ;  /* 0x0000000800047825 */ /* 0x001fca00078e0204 */
[----:B------:R-:W-:Y:S01]  /*0480*/  STG.E.64 desc[UR4][R4.64], R2 ;  /* 0x0000000204007986 */ /* 0x000fe2000c101b04 */
[----:B------:R-:W-:Y:S05]  /*0490*/  EXIT ;  /* 0x000000000000794d */ /* 0x000fea0003800000 */
        .weak           $__internal_0_$__cuda_sm20_div_rn_f64_full
        .type           $__internal_0_$__cuda_sm20_div_rn_f64_full,@function
        .size           $__internal_0_$__cuda_sm20_div_rn_f64_full,(.L_x_27 - $__internal_0_$__cuda_sm20_div_rn_f64_full)
$__internal_0_$__cuda_sm20_div_rn_f64_full:
[C---:B------:R-:W-:Y:S01]  /*04a0*/  FSETP.GEU.AND P0, PT, |R7|.reuse, 1.469367938527859385e-39, PT ;  /* 0x001000000700780b */ /* 0x040fe20003f0e200 */
[----:B------:R-:W-:Y:S01]  /*04b0*/  IMAD.MOV.U32 R5, RZ, RZ, R13 ;  /* 0x000000ffff057224 */ /* 0x000fe200078e000d */
[C---:B------:R-:W-:Y:S01]  /*04c0*/  LOP3.LUT R2, R7.reuse, 0x800fffff, RZ, 0xc0, !PT ;  /* 0x800fffff07027812 */ /* 0x040fe200078ec0ff */
[----:B------:R-:W-:Y:S01]  /*04d0*/  IMAD.MOV.U32 R16, RZ, RZ, 0x1 ;  /* 0x00000001ff107424 */ /* 0x000fe200078e00ff */
[----:B------:R-:W-:Y:S01]  /*04e0*/  LOP3.LUT R14, R7, 0x7ff00000, RZ, 0xc0, !PT ;  /* 0x7ff00000070e7812 */ /* 0x000fe200078ec0ff */
[----:B------:R-:W-:Y:S01]  /*04f0*/  IMAD.MOV.U32 R4, RZ, RZ, R12 ;  /* 0x000000ffff047224 */ /* 0x000fe200078e000c */
[----:B------:R-:W-:Y:S01]  /*0500*/  LOP3.LUT R3, R2, 0x3ff00000, RZ, 0xfc, !PT ;  /* 0x3ff0000002037812 */ /* 0x000fe200078efcff */
[----:B------:R-:W-:Y:S01]  /*0510*/  IMAD.MOV.U32 R2, RZ, RZ, R6 ;  /* 0x000000ffff027224 */ /* 0x000fe200078e0006 */
[C---:B------:R-:W-:Y:S01]  /*0520*/  FSETP.GEU.AND P2, PT, |R5|.reuse, 1.469367938527859385e-39, PT ;  /* 0x001000000500780b */ /* 0x040fe20003f4e200 */
[----:B------:R-:W-:Y:S01]  /*0530*/  BSSY.RECONVERGENT B1, `(.L_x_8) ;  /* 0x0000051000017945 */ /* 0x000fe20003800200 */
[----:B------:R-:W-:-:S03]  /*0540*/  LOP3.LUT R11, R5, 0x7ff00000, RZ, 0xc0, !PT ;  /* 0x7ff00000050b7812 */ /* 0x000fc600078ec0ff */
[----:B------:R-:W-:Y:S01]  /*0550*/  @!P0 DMUL R2, R6, 8.98846567431157953865e+307 ;  /* 0x7fe0000006028828 */ /* 0x000fe20000000000 */
[----:B------:R-:W-:-:S05]  /*0560*/  ISETP.GE.U32.AND P1, PT, R11, R14, PT ;  /* 0x0000000e0b00720c */ /* 0x000fca0003f26070 */
[----:B------:R-:W0:Y:S02]  /*0570*/  MUFU.RCP64H R17, R3 ;  /* 0x0000000300117308 */ /* 0x000e240000001800 */
[----:B------:R-:W-:Y:S01]  /*0580*/  @!P2 LOP3.LUT R12, R7, 0x7ff00000, RZ, 0xc0, !PT ;  /* 0x7ff00000070ca812 */ /* 0x000fe200078ec0ff */
[----:B------:R-:W-:-:S03]  /*0590*/  @!P2 IMAD.MOV.U32 R18, RZ, RZ, RZ ;  /* 0x000000ffff12a224 */ /* 0x000fc600078e00ff */
[----:B------:R-:W-:Y:S01]  /*05a0*/  @!P2 ISETP.GE.U32.AND P3, PT, R11, R12, PT ;  /* 0x0000000c0b00a20c */ /* 0x000fe20003f66070 */
[----:B------:R-:W-:-:S05]  /*05b0*/  IMAD.MOV.U32 R12, RZ, RZ, 0x1ca00000 ;  /* 0x1ca00000ff0c7424 */ /* 0x000fca00078e00ff */
[----:B------:R-:W-:-:S04]  /*05c0*/  @!P2 SEL R13, R12, 0x63400000, !P3 ;  /* 0x634000000c0da807 */ /* 0x000fc80005800000 */
[----:B------:R-:W-:Y:S01]  /*05d0*/  @!P2 LOP3.LUT R13, R13, 0x80000000, R5, 0xf8, !PT ;  /* 0x800000000d0da812 */ /* 0x000fe200078ef805 */
[----:B0-----:R-:W-:-:S03]  /*05e0*/  DFMA R8, R16, -R2, 1 ;  /* 0x3ff000001008742b */ /* 0x001fc60000000802 */
[----:B------:R-:W-:-:S05]  /*05f0*/  @!P2 LOP3.LUT R19, R13, 0x100000, RZ, 0xfc, !PT ;  /* 0x001000000d13a812 */ /* 0x000fca00078efcff */
[----:B------:R-:W-:-:S08]  /*0600*/  DFMA R8, R8, R8, R8 ;  /* 0x000000080808722b */ /* 0x000fd00000000008 */
[----:B------:R-:W-:Y:S01]  /*0610*/  DFMA R16, R16, R8, R16 ;  /* 0x000000081010722b */ /* 0x000fe20000000010 */
[----:B------:R-:W-:Y:S01]  /*0620*/  SEL R9, R12, 0x63400000, !P1 ;  /* 0x634000000c097807 */ /* 0x000fe20004800000 */
[----:B------:R-:W-:-:S03]  /*0630*/  IMAD.MOV.U32 R8, RZ, RZ, R4 ;  /* 0x000000ffff087224 */ /* 0x000fc600078e0004 */
[----:B------:R-:W-:-:S03]  /*0640*/  LOP3.LUT R9, R9, 0x800fffff, R5, 0xf8, !PT ;  /* 0x800fffff09097812 */ /* 0x000fc600078ef805 */
[----:B------:R-:W-:-:S03]  /*0650*/  DFMA R20, R16, -R2, 1 ;  /* 0x3ff000001014742b */ /* 0x000fc60000000802 */
[----:B------:R-:W-:-:S05]  /*0660*/  @!P2 DFMA R8, R8, 2, -R18 ;  /* 0x400000000808a82b */ /* 0x000fca0000000812 */
[----:B------:R-:W-:Y:S01]  /*0670*/  DFMA R16, R16, R20, R16 ;  /* 0x000000141010722b */ /* 0x000fe20000000010 */
[----:B------:R-:W-:Y:S02]  /*0680*/  IMAD.MOV.U32 R21, RZ, RZ, R11 ;  /* 0x000000ffff157224 */ /* 0x000fe400078e000b */
[----:B------:R-:W-:Y:S01]  /*0690*/  IMAD.MOV.U32 R20, RZ, RZ, R14 ;  /* 0x000000ffff147224 */ /* 0x000fe200078e000e */
[----:B------:R-:W-:Y:S02]  /*06a0*/  @!P0 LOP3.LUT R20, R3, 0x7ff00000, RZ, 0xc0, !PT ;  /* 0x7ff0000003148812 */ /* 0x000fe400078ec0ff */
[----:B------:R-:W-:Y:S02]  /*06b0*/  @!P2 LOP3.LUT R21, R9, 0x7ff00000, RZ, 0xc0, !PT ;  /* 0x7ff000000915a812 */ /* 0x000fe400078ec0ff */
[----:B------:R-:W-:Y:S01]  /*06c0*/  DMUL R18, R16, R8 ;  /* 0x0000000810127228 */ /* 0x000fe20000000000 */
[----:B------:R-:W-:Y:S02]  /*06d0*/  VIADD R22, R20, 0xffffffff ;  /* 0xffffffff14167836 */ /* 0x000fe40000000000 */
[----:B------:R-:W-:-:S05]  /*06e0*/  VIADD R13, R21, 0xffffffff ;  /* 0xffffffff150d7836 */ /* 0x000fca0000000000 */
[----:B------:R-:W-:Y:S01]  /*06f0*/  DFMA R14, R18, -R2, R8 ;  /* 0x80000002120e722b */ /* 0x000fe20000000008 */
[----:B------:R-:W-:-:S04]  /*0700*/  ISETP.GT.U32.AND P0, PT, R13, 0x7feffffe, PT ;  /* 0x7feffffe0d00780c */ /* 0x000fc80003f04070 */
[----:B------:R-:W-:-:S03]  /*0710*/  ISETP.GT.U32.OR P0, PT, R22, 0x7feffffe, P0 ;  /* 0x7feffffe1600780c */ /* 0x000fc60000704470 */
[----:B------:R-:W-:-:S10]  /*0720*/  DFMA R14, R16, R14, R18 ;  /* 0x0000000e100e722b */ /* 0x000fd40000000012 */
[----:B------:R-:W-:Y:S05]  /*0730*/  @P0 BRA `(.L_x_9) ;  /* 0x00000000006c0947 */ /* 0x000fea0003800000 */
[----:B------:R-:W-:-:S04]  /*0740*/  LOP3.LUT R16, R7, 0x7ff00000, RZ, 0xc0, !PT ;  /* 0x7ff0000007107812 */ /* 0x000fc800078ec0ff */
[CC--:B------:R-:W-:Y:S02]  /*0750*/  VIADDMNMX R4, R11.reuse, -R16.reuse, 0xb9600000, !PT ;  /* 0xb96000000b047446 */ /* 0x0c0fe40007800910 */
[----:B------:R-:W-:Y:S02]  /*0760*/  ISETP.GE.U32.AND P0, PT, R11, R16, PT ;  /* 0x000000100b00720c */ /* 0x000fe40003f06070 */
[----:B------:R-:W-:Y:S02]  /*0770*/  VIMNMX R4, PT, PT, R4, 0x46a00000, PT ;  /* 0x46a0000004047848 */ /* 0x000fe40003fe0100 */
[----:B------:R-:W-:-:S05]  /*0780*/  SEL R11, R12, 0x63400000, !P0 ;  /* 0x634000000c0b7807 */ /* 0x000fca0004000000 */
[----:B------:R-:W-:Y:S02]  /*0790*/  IMAD.IADD R11, R4, 0x1, -R11 ;  /* 0x00000001040b7824 */ /* 0x000fe400078e0a0b */
[----:B------:R-:W-:Y:S02]  /*07a0*/  IMAD.MOV.U32 R4, RZ, RZ, RZ ;  /* 0x000000ffff047224 */ /* 0x000fe400078e00ff */
[----:B------:R-:W-:-:S06]  /*07b0*/  VIADD R5, R11, 0x7fe00000 ;  /* 0x7fe000000b057836 */ /* 0x000fcc0000000000 */
[----:B------:R-:W-:-:S10]  /*07c0*/  DMUL R12, R14, R4 ;  /* 0x000000040e0c7228 */ /* 0x000fd40000000000 */
[----:B------:R-:W-:-:S13]  /*07d0*/  FSETP.GTU.AND P0, PT, |R13|, 1.469367938527859385e-39, PT ;  /* 0x001000000d00780b */ /* 0x000fda0003f0c200 */
[----:B------:R-:W-:Y:S05]  /*07e0*/  @P0 BRA `(.L_x_10) ;  /* 0x0000000000940947 */ /* 0x000fea0003800000 */
[----:B------:R-:W-:Y:S01]  /*07f0*/  DFMA R2, R14, -R2, R8 ;  /* 0x800000020e02722b */ /* 0x000fe20000000008 */
[----:B------:R-:W-:-:S09]  /*0800*/  IMAD.MOV.U32 R4, RZ, RZ, RZ ;  /* 0x000000ffff047224 */ /* 0x000fd200078e00ff */
[C---:B------:R-:W-:Y:S02]  /*0810*/  FSETP.NEU.AND P0, PT, R3.reuse, RZ, PT ;  /* 0x000000ff0300720b */ /* 0x040fe40003f0d000 */
[----:B------:R-:W-:-:S04]  /*0820*/  LOP3.LUT R7, R3, 0x80000000, R7, 0x48, !PT ;  /* 0x8000000003077812 */ /* 0x000fc800078e4807 */
[----:B------:R-:W-:-:S07]  /*0830*/  LOP3.LUT R5, R7, R5, RZ, 0xfc, !PT ;  /* 0x0000000507057212 */ /* 0x000fce00078efcff */
[----:B------:R-:W-:Y:S05]  /*0840*/  @!P0 BRA `(.L_x_10) ;  /* 0x00000000007c8947 */ /* 0x000fea0003800000 */
[----:B------:R-:W-:Y:S01]  /*0850*/  IMAD.MOV R3, RZ, RZ, -R11 ;  /* 0x000000ffff037224 */ /* 0x000fe200078e0a0b */
[----:B------:R-:W-:Y:S01]  /*0860*/  DMUL.RP R4, R14, R4 ;  /* 0x000000040e047228 */ /* 0x000fe20000008000 */
[----:B------:R-:W-:-:S06]  /*0870*/  IMAD.MOV.U32 R2, RZ, RZ, RZ ;  /* 0x000000ffff027224 */ /* 0x000fcc00078e00ff */
[----:B------:R-:W-:-:S03]  /*0880*/  DFMA R2, R12, -R2, R14 ;  /* 0x800000020c02722b */ /* 0x000fc6000000000e */
[----:B------:R-:W-:-:S03]  /*0890*/  LOP3.LUT R7, R5, R7, RZ, 0x3c, !PT ;  /* 0x0000000705077212 */ /* 0x000fc600078e3cff */
[----:B------:R-:W-:-:S04]  /*08a0*/  IADD3 R2, PT, PT, -R11, -0x43300000, RZ ;  /* 0xbcd000000b027810 */ /* 0x000fc80007ffe1ff */
[----:B------:R-:W-:-:S04]  /*08b0*/  FSETP.NEU.AND P0, PT, |R3|, R2, PT ;  /* 0x000000020300720b */ /* 0x000fc80003f0d200 */
[----:B------:R-:W-:Y:S02]  /*08c0*/  FSEL R12, R4, R12, !P0 ;  /* 0x0000000c040c7208 */ /* 0x000fe40004000000 */
[----:B------:R-:W-:Y:S01]  /*08d0*/  FSEL R13, R7, R13, !P0 ;  /* 0x0000000d070d7208 */ /* 0x000fe20004000000 */
[----:B------:R-:W-:Y:S06]  /*08e0*/  BRA `(.L_x_10) ;  /* 0x0000000000547947 */ /* 0x000fec0003800000 */
.L_x_9:
[----:B------:R-:W-:-:S14]  /*08f0*/  DSETP.NAN.AND P0, PT, R4, R4, PT ;  /* 0x000000040400722a */ /* 0x000fdc0003f08000 */
[----:B------:R-:W-:Y:S05]  /*0900*/  @P0 BRA `(.L_x_11) ;  /* 0x0000000000440947 */ /* 0x000fea0003800000 */
[----:B------:R-:W-:-:S14]  /*0910*/  DSETP.NAN.AND P0, PT, R6, R6, PT ;  /* 0x000000060600722a */ /* 0x000fdc0003f08000 */
[----:B------:R-:W-:Y:S05]  /*0920*/  @P0 BRA `(.L_x_12) ;  /* 0x0000000000300947 */ /* 0x000fea0003800000 */
[----:B------:R-:W-:Y:S01]  /*0930*/  ISETP.NE.AND P0, PT, R21, R20, PT ;  /* 0x000000141500720c */ /* 0x000fe20003f05270 */
[----:B------:R-:W-:Y:S02]  /*0940*/  IMAD.MOV.U32 R12, RZ, RZ, 0x0 ;  /* 0x00000000ff0c7424 */ /* 0x000fe400078e00ff */
[----:B------:R-:W-:-:S10]  /*0950*/  IMAD.MOV.U32 R13, RZ, RZ, -0x80000 ;  /* 0xfff80000ff0d7424 */ /* 0x000fd400078e00ff */
[----:B------:R-:W-:Y:S05]  /*0960*/  @!P0 BRA `(.L_x_10) ;  /* 0x0000000000348947 */ /* 0x000fea0003800000 */
[----:B------:R-:W-:Y:S02]  /*0970*/  ISETP.NE.AND P0, PT, R21, 0x7ff00000, PT ;  /* 0x7ff000001500780c */ /* 0x000fe40003f05270 */
[----:B------:R-:W-:Y:S02]  /*0980*/  LOP3.LUT R13, R5, 0x80000000, R7, 0x48, !PT ;  /* 0x80000000050d7812 */ /* 0x000fe400078e4807 */
[----:B------:R-:W-:-:S13]  /*0990*/  ISETP.EQ.OR P0, PT, R20, RZ, !P0 ;  /* 0x000000ff1400720c */ /* 0x000fda0004702670 */
[----:B------:R-:W-:Y:S01]  /*09a0*/  @P0 LOP3.LUT R2, R13, 0x7ff00000, RZ, 0xfc, !PT ;  /* 0x7ff000000d020812 */ /* 0x000fe200078efcff */
[----:B------:R-:W-:Y:S02]  /*09b0*/  @!P0 IMAD.MOV.U32 R12, RZ, RZ, RZ ;  /* 0x000000ffff0c8224 */ /* 0x000fe400078e00ff */
[----:B------:R-:W-:Y:S02]  /*09c0*/  @P0 IMAD.MOV.U32 R12, RZ, RZ, RZ ;  /* 0x000000ffff0c0224 */ /* 0x000fe400078e00ff */
[----:B------:R-:W-:Y:S01]  /*09d0*/  @P0 IMAD.MOV.U32 R13, RZ, RZ, R2 ;  /* 0x000000ffff0d0224 */ /* 0x000fe200078e0002 */
[----:B------:R-:W-:Y:S06]  /*09e0*/  BRA `(.L_x_10) ;  /* 0x0000000000147947 */ /* 0x000fec0003800000 */
.L_x_12:
[----:B------:R-:W-:Y:S01]  /*09f0*/  LOP3.LUT R13, R7, 0x80000, RZ, 0xfc, !PT ;  /* 0x00080000070d7812 */ /* 0x000fe200078efcff */
[----:B------:R-:W-:Y:S01]  /*0a00*/  IMAD.MOV.U32 R12, RZ, RZ, R6 ;  /* 0x000000ffff0c7224 */ /* 0x000fe200078e0006 */
[----:B------:R-:W-:Y:S06]  /*0a10*/  BRA `(.L_x_10) ;  /* 0x0000000000087947 */ /* 0x000fec0003800000 */
.L_x_11:
[----:B------:R-:W-:Y:S01]  /*0a20*/  LOP3.LUT R13, R5, 0x80000, RZ, 0xfc, !PT ;  /* 0x00080000050d7812 */ /* 0x000fe200078efcff */
[----:B------:R-:W-:-:S07]  /*0a30*/  IMAD.MOV.U32 R12, RZ, RZ, R4 ;  /* 0x000000ffff0c7224 */ /* 0x000fce00078e0004 */
.L_x_10:
[----:B------:R-:W-:Y:S05]  /*0a40*/  BSYNC.RECONVERGENT B1 ;  /* 0x0000000000017941 */ /* 0x000fea0003800200 */
.L_x_8:
[----:B------:R-:W-:Y:S02]  /*0a50*/  IMAD.MOV.U32 R11, RZ, RZ, 0x0 ;  /* 0x00000000ff0b7424 */ /* 0x000fe400078e00ff */
[----:B------:R-:W-:Y:S02]  /*0a60*/  IMAD.MOV.U32 R2, RZ, RZ, R12 ;  /* 0x000000ffff027224 */ /* 0x000fe400078e000c */
[----:B------:R-:W-:Y:S01]  /*0a70*/  IMAD.MOV.U32 R3, RZ, RZ, R13 ;  /* 0x000000ffff037224 */ /* 0x000fe200078e000d */
[----:B------:R-:W-:Y:S06]  /*0a80*/  RET.REL.NODEC R10 `(_Z12compute_dFdxPKdPddi) ;  /* 0xfffffff40a5c7950 */ /* 0x000fec0003c3ffff */
.L_x_13:
        /* <DEDUP_REMOVED lines=15> */
.L_x_27:


//--------------------- .text._Z12compute_fluxPKdPdidi --------------------------
	.section	.text._Z12compute_fluxPKdPdidi,"ax",@progbits
	.align	128
        .global         _Z12compute_fluxPKdPdidi
        .type           _Z12compute_fluxPKdPdidi,@function
        .size           _Z12compute_fluxPKdPdidi,(.L_x_28 - _Z12compute_fluxPKdPdidi)
        .other          _Z12compute_fluxPKdPdidi,@"STO_CUDA_ENTRY STV_DEFAULT"
_Z12compute_fluxPKdPdidi:
.text._Z12compute_fluxPKdPdidi:
        /* <DEDUP_REMOVED lines=10> */
[----:B------:R-:W2:Y:S01]  /*00a0*/  LDCU UR4, c[0x0][0x390] ;  /* 0x00007200ff0477ac */ /* 0x000ea20008000800 */
[----:B0-----:R-:W-:-:S06]  /*00b0*/  IMAD.WIDE R6, R2, 0x8, R6 ;  /* 0x0000000802067825 */ /* 0x001fcc00078e0206 */
[----:B-1----:R-:W3:Y:S01]  /*00c0*/  LDG.E.64 R6, desc[UR6][R6.64] ;  /* 0x0000000606067981 */ /* 0x002ee2000c1e1b00 */
[----:B--2---:R-:W-:Y:S01]  /*00d0*/  ULEA UR4, UR4, 0xffffffff, 0x1 ;  /* 0xffffffff04047891 */ /* 0x004fe2000f8e08ff */
[----:B------:R-:W-:Y:S01]  /*00e0*/  IMAD.MOV.U32 R27, RZ, RZ, RZ ;  /* 0x000000ffff1b7224 */ /* 0x000fe200078e00ff */
[----:B------:R-:W-:Y:S07]  /*00f0*/  BSSY.RECONVERGENT B0, `(.L_x_14) ;  /* 0x0000013000007945 */ /* 0x000fee0003800200 */
[----:B------:R-:W0:Y:S02]  /*0100*/  I2F.F64 R4, UR4 ;  /* 0x0000000400047d12 */ /* 0x000e240008201c00 */
[----:B------:R-:W1:Y:S01]  /*0110*/  LDCU.64 UR4, c[0x0][0x398] ;  /* 0x00007300ff0477ac */ /* 0x000e620008000a00 */
[----:B0-----:R-:W-:-:S04]  /*0120*/  SHF.R.U32.HI R0, RZ, 0x14, R5 ;  /* 0x00000014ff007819 */ /* 0x001fc80000011605 */
[----:B------:R-:W-:-:S05]  /*0130*/  LOP3.LUT R0, R0, 0x7ff, RZ, 0xc0, !PT ;  /* 0x000007ff00007812 */ /* 0x000fca00078ec0ff */
[----:B------:R-:W-:-:S05]  /*0140*/  VIADD R9, R0, 0xfffffc0c ;  /* 0xfffffc0c00097836 */ /* 0x000fca0000000000 */
[CC--:B------:R-:W-:Y:S02]  /*0150*/  SHF.L.U32 R3, R4.reuse, R9.reuse, RZ ;  /* 0x0000000904037219 */ /* 0x0c0fe400000006ff */
[----:B------:R-:W-:Y:S02]  /*0160*/  SHF.L.U64.HI R26, R4, R9, R5 ;  /* 0x00000009041a7219 */ /* 0x000fe40000010205 */
[----:B------:R-:W-:-:S04]  /*0170*/  ISETP.NE.U32.AND P0, PT, R3, RZ, PT ;  /* 0x000000ff0300720c */ /* 0x000fc80003f05070 */
[----:B------:R-:W-:-:S04]  /*0180*/  ISETP.NE.AND.EX P0, PT, R26, -0x80000000, PT, P0 ;  /* 0x800000001a00780c */ /* 0x000fc80003f05300 */
[----:B------:R-:W-:Y:S01]  /*0190*/  PLOP3.LUT P0, PT, P0, PT, PT, 0x8, 0x80 ;  /* 0x000000000080781c */ /* 0x000fe2000070e170 */
[C---:B---3--:R-:W-:Y:S02]  /*01a0*/  DSETP.GT.AND P1, PT, R6.reuse, RZ, PT ;  /* 0x000000ff0600722a */ /* 0x048fe40003f24000 */
[C---:B------:R-:W-:Y:S02]  /*01b0*/  DSETP.GEU.AND P2, PT, R6.reuse, RZ, PT ;  /* 0x000000ff0600722a */ /* 0x040fe40003f4e000 */
[----:B-1----:R-:W-:Y:S02]  /*01c0*/  DADD R6, |R6|, UR4 ;  /* 0x0000000406067e29 */ /* 0x002fe40008000200 */
[----:B------:R-:W-:-:S08]  /*01d0*/  SEL R0, RZ, 0x1, !P1 ;  /* 0x00000001ff007807 */ /* 0x000fd00004800000 */
[----:B------:R-:W-:Y:S02]  /*01e0*/  @!P1 IMAD.MOV R27, RZ, RZ, -0x1 ;  /* 0xffffffffff1b9424 */ /* 0x000fe400078e02ff */
[----:B------:R-:W-:Y:S01]  /*01f0*/  @P2 IMAD.MOV R27, RZ, RZ, R0 ;  /* 0x000000ffff1b2224 */ /* 0x000fe200078e0200 */
[----:B------:R-:W-:-:S07]  /*0200*/  MOV R0, 0x220 ;  /* 0x0000022000007802 */ /* 0x000fce0000000f00 */
[----:B------:R-:W-:Y:S05]  /*0210*/  CALL.REL.NOINC `($_Z12compute_fluxPKdPdidi$__internal_accurate_pow) ;  /* 0x0000000000b87944 */ /* 0x000fea0003c00000 */
[----:B------:R-:W-:Y:S05]  /*0220*/  BSYNC.RECONVERGENT B0 ;  /* 0x0000000000007941 */ /* 0x000fea0003800200 */
.L_x_14:
[----:B------:R-:W-:Y:S01]  /*0230*/  DSETP.NEU.AND P2, PT, R6, RZ, PT ;  /* 0x000000ff0600722a */ /* 0x000fe20003f4d000 */
[----:B------:R-:W-:Y:S01]  /*0240*/  IMAD.MOV.U32 R8, RZ, RZ, R13 ;  /* 0x000000ffff087224 */ /* 0x000fe200078e000d */
[----:B------:R-:W-:Y:S01]  /*0250*/  BSSY.RECONVERGENT B0, `(.L_x_15) ;  /* 0x0000021000007945 */ /* 0x000fe20003800200 */
[----:B------:R-:W-:-:S03]  /*0260*/  IMAD.MOV.U32 R9, RZ, RZ, R16 ;  /* 0x000000ffff097224 */ /* 0x000fc600078e0010 */
[----:B------:R-:W-:-:S03]  /*0270*/  ISETP.GE.OR P3, PT, R5, RZ, P2 ;  /* 0x000000ff0500720c */ /* 0x000fc60001766670 */
[----:B------:R-:W-:Y:S02]  /*0280*/  DADD R10, -RZ, -R8 ;  /* 0x00000000ff0a7229 */ /* 0x000fe40000000908 */
[----:B------:R-:W-:-:S03]  /*0290*/  DADD R8, R6, R4 ;  /* 0x0000000006087229 */ /* 0x000fc60000000004 */
[----:B------:R-:W-:-:S04]  /*02a0*/  @!P2 ISETP.NE.U32.AND P1, PT, R3, RZ, PT ;  /* 0x000000ff0300a20c */ /* 0x000fc80003f25070 */
[----:B------:R-:W-:Y:S02]  /*02b0*/  @!P2 ISETP.NE.AND.EX P1, PT, R26, -0x80000000, PT, P1 ;  /* 0x800000001a00a80c */ /* 0x000fe40003f25310 */
[----:B------:R-:W-:Y:S02]  /*02c0*/  FSEL R0, R10, R13, P0 ;  /* 0x0000000d0a007208 */ /* 0x000fe40000000000 */
[----:B------:R-:W-:Y:S02]  /*02d0*/  LOP3.LUT R8, R9, 0x7ff00000, RZ, 0xc0, !PT ;  /* 0x7ff0000009087812 */ /* 0x000fe400078ec0ff */
[----:B------:R-:W-:Y:S02]  /*02e0*/  FSEL R11, R11, R16, P0 ;  /* 0x000000100b0b7208 */ /* 0x000fe40000000000 */
[----:B------:R-:W-:-:S05]  /*02f0*/  ISETP.NE.AND P4, PT, R8, 0x7ff00000, PT ;  /* 0x7ff000000800780c */ /* 0x000fca0003f85270 */
[----:B------:R-:W-:Y:S01]  /*0300*/  @!P2 DSETP.NEU.AND P0, PT, |R4|, 0.5, !P1 ;  /* 0x3fe000000400a42a */ /* 0x000fe20004f0d200 */
[----:B------:R-:W-:-:S04]  /*0310*/  ISETP.GE.AND P1, PT, R7, RZ, PT ;  /* 0x000000ff0700720c */ /* 0x000fc80003f26270 */
[----:B------:R-:W-:Y:S01]  /*0320*/  FSEL R8, R0, R13, !P1 ;  /* 0x0000000d00087208 */ /* 0x000fe20004800000 */
[----:B------:R-:W-:Y:S01]  /*0330*/  @!P2 IMAD.MOV.U32 R8, RZ, RZ, RZ ;  /* 0x000000ffff08a224 */ /* 0x000fe200078e00ff */
[----:B------:R-:W-:Y:S02]  /*0340*/  @!P2 SEL R3, R7, RZ, P0 ;  /* 0x000000ff0703a207 */ /* 0x000fe40000000000 */
[----:B------:R-:W-:Y:S02]  /*0350*/  FSEL R9, R11, R16, !P1 ;  /* 0x000000100b097208 */ /* 0x000fe40004800000 */
[----:B------:R-:W-:-:S05]  /*0360*/  @!P3 LOP3.LUT R3, R3, 0x7ff00000, RZ, 0xfc, !PT ;  /* 0x7ff000000303b812 */ /* 0x000fca00078efcff */
[----:B------:R-:W-:Y:S01]  /*0370*/  @!P2 IMAD.MOV.U32 R9, RZ, RZ, R3 ;  /* 0x000000ffff09a224 */ /* 0x000fe200078e0003 */
[----:B------:R-:W-:Y:S06]  /*0380*/  @P4 BRA `(.L_x_16) ;  /* 0x0000000000344947 */ /* 0x000fec0003800000 */
[----:B------:R-:W-:-:S14]  /*0390*/  DSETP.NAN.AND P2, PT, R6, R6, PT ;  /* 0x000000060600722a */ /* 0x000fdc0003f48000 */
[----:B------:R-:W-:Y:S01]  /*03a0*/  @P2 DADD R8, R6, R4 ;  /* 0x0000000006082229 */ /* 0x000fe20000000004 */
[----:B------:R-:W-:Y:S10]  /*03b0*/  @P2 BRA `(.L_x_16) ;  /* 0x0000000000282947 */ /* 0x000ff40003800000 */
[----:B------:R-:W-:-:S14]  /*03c0*/  DSETP.NEU.AND P2, PT, |R6|, +INF , PT ;  /* 0x7ff000000600742a */ /* 0x000fdc0003f4d200 */
[----:B------:R-:W-:Y:S05]  /*03d0*/  @P2 BRA `(.L_x_16) ;  /* 0x0000000000202947 */ /* 0x000fea0003800000 */
[C---:B------:R-:W-:Y:S01]  /*03e0*/  ISETP.GE.AND P2, PT, R5.reuse, RZ, PT ;  /* 0x000000ff0500720c */ /* 0x040fe20003f46270 */
[----:B------:R-:W-:Y:S01]  /*03f0*/  IMAD.MOV.U32 R8, RZ, RZ, RZ ;  /* 0x000000ffff087224 */ /* 0x000fe200078e00ff */
[----:B------:R-:W-:Y:S02]  /*0400*/  LOP3.LUT R4, R5, 0x7fffffff, RZ, 0xc0, !PT ;  /* 0x7fffffff05047812 */ /* 0x000fe400078ec0ff */
[----:B------:R-:W-:Y:S02]  /*0410*/  SEL R9, RZ, 0x7ff00000, !P2 ;  /* 0x7ff00000ff097807 */ /* 0x000fe40005000000 */
[----:B------:R-:W-:-:S03]  /*0420*/  ISETP.NE.AND P2, PT, R4, 0x3fe00000, PT ;  /* 0x3fe000000400780c */ /* 0x000fc60003f45270 */
[----:B------:R-:W-:-:S05]  /*0430*/  VIADD R0, R9, 0x80000000 ;  /* 0x8000000009007836 */ /* 0x000fca0000000000 */
[----:B------:R-:W-:-:S04]  /*0440*/  SEL R0, R0, R9, P2 ;  /* 0x0000000900007207 */ /* 0x000fc80001000000 */
[----:B------:R-:W-:-:S07]  /*0450*/  @!P1 SEL R9, R0, R9, P0 ;  /* 0x0000000900099207 */ /* 0x000fce0000000000 */
.L_x_16:
[----:B------:R-:W-:Y:S05]  /*0460*/  BSYNC.RECONVERGENT B0 ;  /* 0x0000000000007941 */ /* 0x000fea0003800200 */
.L_x_15:
[----:B------:R-:W0:Y:S01]  /*0470*/  LDC.64 R10, c[0x0][0x388] ;  /* 0x0000e200ff0a7b82 */ /* 0x000e220000000a00 */
[----:B------:R-:W1:Y:S01]  /*0480*/  I2F.F64 R4, R27 ;  /* 0x0000001b00047312 */ /* 0x000e620000201c00 */
[----:B------:R-:W-:-:S06]  /*0490*/  DSETP.NEU.AND P0, PT, R6, 1, PT ;  /* 0x3ff000000600742a */ /* 0x000fcc0003f0d000 */
[----:B------:R-:W-:Y:S02]  /*04a0*/  FSEL R6, R8, RZ, P0 ;  /* 0x000000ff08067208 */ /* 0x000fe40000000000 */
[----:B------:R-:W-:-:S06]  /*04b0*/  FSEL R7, R9, 1.875, P0 ;  /* 0x3ff0000009077808 */ /* 0x000fcc0000000000 */
[----:B-1----:R-:W-:Y:S01]  /*04c0*/  DMUL R4, R4, R6 ;  /* 0x0000000604047228 */ /* 0x002fe20000000000 */
[----:B0-----:R-:W-:-:S06]  /*04d0*/  IMAD.WIDE R2, R2, 0x8, R10 ;  /* 0x0000000802027825 */ /* 0x001fcc00078e020a */
[----:B------:R-:W-:Y:S01]  /*04e0*/  STG.E.64 desc[UR6][R2.64], R4 ;  /* 0x0000000402007986 */ /* 0x000fe2000c101b06 */
[----:B------:R-:W-:Y:S05]  /*04f0*/  EXIT ;  /* 0x000000000000794d */ /* 0x000fea0003800000 */
        .type           $_Z12compute_fluxPKdPdidi$__internal_accurate_pow,@function
        .size           $_Z12compute_fluxPKdPdidi$__internal_accurate_pow,(.L_x_28 - $_Z12compute_fluxPKdPdidi$__internal_accurate_pow)
$_Z12compute_fluxPKdPdidi$__internal_accurate_pow:
[----:B------:R-:W-:Y:S01]  /*0500*/  DADD R20, -RZ, |R6| ;  /* 0x00000000ff147229 */ /* 0x000fe20000000506 */
[----:B------:R-:W-:Y:S01]  /*0510*/  IMAD.MOV.U32 R16, RZ, RZ, RZ ;  /* 0x000000ffff107224 */ /* 0x000fe200078e00ff */
[----:B------:R-:W-:Y:S01]  /*0520*/  UMOV UR4, 0x7d2cafe2 ;  /* 0x7d2cafe200047882 */ /* 0x000fe20000000000 */
[----:B------:R-:W-:Y:S01]  /*0530*/  IMAD.MOV.U32 R18, RZ, RZ, 0x41ad3b5a ;  /* 0x41ad3b5aff127424 */ /* 0x000fe200078e00ff */
[----:B------:R-:W-:Y:S01]  /*0540*/  UMOV UR5, 0x3eb0f5ff ;  /* 0x3eb0f5ff00057882 */ /* 0x000fe20000000000 */
[----:B------:R-:W-:Y:S01]  /*0550*/  IMAD.MOV.U32 R19, RZ, RZ, 0x3ed0f5d2 ;  /* 0x3ed0f5d2ff137424 */ /* 0x000fe200078e00ff */
[----:B------:R-:W-:Y:S01]  /*0560*/  UMOV UR8, 0x3b39803f ;  /* 0x3b39803f00087882 */ /* 0x000fe20000000000 */
[----:B------:R-:W-:-:S03]  /*0570*/  UMOV UR9, 0x3c7abc9e ;  /* 0x3c7abc9e00097882 */ /* 0x000fc60000000000 */
[----:B------:R-:W-:Y:S01]  /*0580*/  ISETP.GT.U32.AND P1, PT, R21, 0xfffff, PT ;  /* 0x000fffff1500780c */ /* 0x000fe20003f24070 */
[----:B------:R-:W-:Y:S02]  /*0590*/  IMAD.MOV.U32 R10, RZ, RZ, R21 ;  /* 0x000000ffff0a7224 */ /* 0x000fe400078e0015 */
[----:B------:R-:W-:-:S10]  /*05a0*/  IMAD.MOV.U32 R12, RZ, RZ, R20 ;  /* 0x000000ffff0c7224 */ /* 0x000fd400078e0014 */
[----:B------:R-:W-:-:S10]  /*05b0*/  @!P1 DMUL R8, R20, 1.80143985094819840000e+16 ;  /* 0x4350000014089828 */ /* 0x000fd40000000000 */
[----:B------:R-:W-:Y:S02]  /*05c0*/  @!P1 IMAD.MOV.U32 R10, RZ, RZ, R9 ;  /* 0x000000ffff0a9224 */ /* 0x000fe400078e0009 */
[----:B------:R-:W-:Y:S01]  /*05d0*/  @!P1 IMAD.MOV.U32 R12, RZ, RZ, R8 ;  /* 0x000000ffff0c9224 */ /* 0x000fe200078e0008 */
[----:B------:R-:W-:Y:S02]  /*05e0*/  SHF.R.U32.HI R8, RZ, 0x14, R21 ;  /* 0x00000014ff087819 */ /* 0x000fe40000011615 */
[----:B------:R-:W-:Y:S02]  /*05f0*/  LOP3.LUT R10, R10, 0x800fffff, RZ, 0xc0, !PT ;  /* 0x800fffff0a0a7812 */ /* 0x000fe400078ec0ff */
[----:B------:R-:W-:Y:S02]  /*0600*/  @!P1 LEA.HI R8, R9, 0xffffffca, RZ, 0xc ;  /* 0xffffffca09089811 */ /* 0x000fe400078f60ff */
[----:B------:R-:W-:-:S03]  /*0610*/  LOP3.LUT R13, R10, 0x3ff00000, RZ, 0xfc, !PT ;  /* 0x3ff000000a0d7812 */ /* 0x000fc600078efcff */
[----:B------:R-:W-:Y:S01]  /*0620*/  VIADD R9, R8, 0xfffffc01 ;  /* 0xfffffc0108097836 */ /* 0x000fe20000000000 */
[----:B------:R-:W-:-:S13]  /*0630*/  ISETP.GE.U32.AND P2, PT, R13, 0x3ff6a09f, PT ;  /* 0x3ff6a09f0d00780c */ /* 0x000fda0003f46070 */
[----:B------:R-:W-:Y:S02]  /*0640*/  @P2 VIADD R11, R13, 0xfff00000 ;  /* 0xfff000000d0b2836 */ /* 0x000fe40000000000 */
[----:B------:R-:W-:Y:S02]  /*0650*/  @P2 VIADD R9, R8, 0xfffffc02 ;  /* 0xfffffc0208092836 */ /* 0x000fe40000000000 */
[----:B------:R-:W-:-:S06]  /*0660*/  @P2 IMAD.MOV.U32 R13, RZ, RZ, R11 ;  /* 0x000000ffff0d2224 */ /* 0x000fcc00078e000b */
[C---:B------:R-:W-:Y:S02]  /*0670*/  DADD R14, R12.reuse, 1 ;  /* 0x3ff000000c0e7429 */ /* 0x040fe40000000000 */
[----:B------:R-:W-:-:S04]  /*0680*/  DADD R12, R12, -1 ;  /* 0xbff000000c0c7429 */ /* 0x000fc80000000000 */
[----:B------:R-:W0:Y:S02]  /*0690*/  MUFU.RCP64H R17, R15 ;  /* 0x0000000f00117308 */ /* 0x000e240000001800 */
[----:B0-----:R-:W-:-:S08]  /*06a0*/  DFMA R10, -R14, R16, 1 ;  /* 0x3ff000000e0a742b */ /* 0x001fd00000000110 */
[----:B------:R-:W-:-:S08]  /*06b0*/  DFMA R10, R10, R10, R10 ;  /* 0x0000000a0a0a722b */ /* 0x000fd0000000000a */
[----:B------:R-:W-:-:S08]  /*06c0*/  DFMA R16, R16, R10, R16 ;  /* 0x0000000a1010722b */ /* 0x000fd00000000010 */
[----:B------:R-:W-:-:S08]  /*06d0*/  DMUL R10, R12, R16 ;  /* 0x000000100c0a7228 */ /* 0x000fd00000000000 */
[----:B------:R-:W-:-:S08]  /*06e0*/  DFMA R10, R12, R16, R10 ;  /* 0x000000100c0a722b */ /* 0x000fd0000000000a */
[----:B------:R-:W-:-:S08]  /*06f0*/  DMUL R24, R10, R10 ;  /* 0x0000000a0a187228 */ /* 0x000fd00000000000 */
[----:B------:R-:W-:Y:S01]  /*0700*/  DFMA R14, R24, UR4, R18 ;  /* 0x00000004180e7c2b */ /* 0x000fe20008000012 */
[----:B------:R-:W-:Y:S01]  /*0710*/  UMOV UR4, 0x75488a3f ;  /* 0x75488a3f00047882 */ /* 0x000fe20000000000 */
[----:B------:R-:W-:-:S06]  /*0720*/  UMOV UR5, 0x3ef3b20a ;  /* 0x3ef3b20a00057882 */ /* 0x000fcc0000000000 */
[----:B------:R-:W-:Y:S01]  /*0730*/  DFMA R14, R24, R14, UR4 ;  /* 0x00000004180e7e2b */ /* 0x000fe2000800000e */
[----:B------:R-:W-:Y:S01]  /*0740*/  UMOV UR4, 0xe4faecd5 ;  /* 0xe4faecd500047882 */ /* 0x000fe20000000000 */
[----:B------:R-:W-:-:S06]  /*0750*/  UMOV UR5, 0x3f1745cd ;  /* 0x3f1745cd00057882 */ /* 0x000fcc0000000000 */
[----:B------:R-:W-:Y:S01]  /*0760*/  DFMA R14, R24, R14, UR4 ;  /* 0x00000004180e7e2b */ /* 0x000fe2000800000e */
[----:B------:R-:W-:Y:S01]  /*0770*/  UMOV UR4, 0x258a578b ;  /* 0x258a578b00047882 */ /* 0x000fe20000000000 */
[----:B------:R-:W-:-:S06]  /*0780*/  UMOV UR5, 0x3f3c71c7 ;  /* 0x3f3c71c700057882 */ /* 0x000fcc0000000000 */
[----:B------:R-:W-:Y:S01]  /*0790*/  DFMA R22, R24, R14, UR4 ;  /* 0x0000000418167e2b */ /* 0x000fe2000800000e */
[----:B------:R-:W-:Y:S01]  /*07a0*/  UMOV UR4, 0x9242b910 ;  /* 0x9242b91000047882 */ /* 0x000fe20000000000 */
[----:B------:R-:W-:Y:S01]  /*07b0*/  UMOV UR5, 0x3f624924 ;  /* 0x3f62492400057882 */ /* 0x000fe20000000000 */
[----:B------:R-:W-:-:S05]  /*07c0*/  DADD R14, R12, -R10 ;  /* 0x000000000c0e7229 */ /* 0x000fca000000080a */
[----:B------:R-:W-:Y:S01]  /*07d0*/  DFMA R22, R24, R22, UR4 ;  /* 0x0000000418167e2b */ /* 0x000fe20008000016 */
[----:B------:R-:W-:Y:S01]  /*07e0*/  UMOV UR4, 0x99999dfb ;  /* 0x99999dfb00047882 */ /* 0x000fe20000000000 */
[----:B------:R-:W-:Y:S01]  /*07f0*/  UMOV UR5, 0x3f899999 ;  /* 0x3f89999900057882 */ /* 0x000fe20000000000 */
[----:B------:R-:W-:-:S05]  /*0800*/  DADD R14, R14, R14 ;  /* 0x000000000e0e7229 */ /* 0x000fca000000000e */
[----:B------:R-:W-:Y:S01]  /*0810*/  DFMA R22, R24, R22, UR4 ;  /* 0x0000000418167e2b */ /* 0x000fe20008000016 */
[----:B------:R-:W-:Y:S01]  /*0820*/  UMOV UR4, 0x55555555 ;  /* 0x5555555500047882 */ /* 0x000fe20000000000 */
[----:B------:R-:W-:Y:S01]  /*0830*/  UMOV UR5, 0x3fb55555 ;  /* 0x3fb5555500057882 */ /* 0x000fe20000000000 */
[----:B------:R-:W-:-:S05]  /*0840*/  DFMA R14, R12, -R10, R14 ;  /* 0x8000000a0c0e722b */ /* 0x000fca000000000e */
[----:B------:R-:W-:-:S03]  /*0850*/  DFMA R12, R24, R22, UR4 ;  /* 0x00000004180c7e2b */ /* 0x000fc60008000016 */
[----:B------:R-:W-:Y:S02]  /*0860*/  DMUL R14, R16, R14 ;  /* 0x0000000e100e7228 */ /* 0x000fe40000000000 */
[----:B------:R-:W-:-:S03]  /*0870*/  DMUL R16, R10, R10 ;  /* 0x0000000a0a107228 */ /* 0x000fc60000000000 */
[----:B------:R-:W-:Y:S01]  /*0880*/  DADD R18, -R12, UR4 ;  /* 0x000000040c127e29 */ /* 0x000fe20008000100 */
[----:B------:R-:W-:Y:S01]  /*0890*/  UMOV UR4, 0xb9e7b0 ;  /* 0x00b9e7b000047882 */ /* 0x000fe20000000000 */
[----:B------:R-:W-:-:S03]  /*08a0*/  UMOV UR5, 0x3c46a4cb ;  /* 0x3c46a4cb00057882 */ /* 0x000fc60000000000 */
[----:B------:R-:W-:-:S03]  /*08b0*/  DFMA R20, R10, R10, -R16 ;  /* 0x0000000a0a14722b */ /* 0x000fc60000000810 */
[----:B------:R-:W-:Y:S02]  /*08c0*/  DFMA R18, R24, R22, R18 ;  /* 0x000000161812722b */ /* 0x000fe40000000012 */
[----:B------:R-:W-:Y:S01]  /*08d0*/  DMUL R24, R10, R16 ;  /* 0x000000100a187228 */ /* 0x000fe20000000000 */
[----:B------:R-:W-:Y:S02]  /*08e0*/  VIADD R23, R15, 0x100000 ;  /* 0x001000000f177836 */ /* 0x000fe40000000000 */
[----:B------:R-:W-:-:S03]  /*08f0*/  IMAD.MOV.U32 R22, RZ, RZ, R14 ;  /* 0x000000ffff167224 */ /* 0x000fc600078e000e */
[----:B------:R-:W-:Y:S01]  /*0900*/  DADD R18, R18, -UR4 ;  /* 0x8000000412127e29 */ /* 0x000fe20008000000 */
[----:B------:R-:W-:Y:S01]  /*0910*/  UMOV UR4, 0x80000000 ;  /* 0x8000000000047882 */ /* 0x000fe20000000000 */
[----:B------:R-:W-:Y:S01]  /*0920*/  UMOV UR5, 0x43300000 ;  /* 0x4330000000057882 */ /* 0x000fe20000000000 */
[C---:B------:R-:W-:Y:S02]  /*0930*/  DFMA R22, R10.reuse, R22, R20 ;  /* 0x000000160a16722b */ /* 0x040fe40000000014 */
[----:B------:R-:W-:-:S08]  /*0940*/  DFMA R20, R10, R16, -R24 ;  /* 0x000000100a14722b */ /* 0x000fd00000000818 */
[----:B------:R-:W-:Y:S02]  /*0950*/  DFMA R20, R14, R16, R20 ;  /* 0x000000100e14722b */ /* 0x000fe40000000014 */
[----:B------:R-:W-:-:S06]  /*0960*/  DADD R16, R12, R18 ;  /* 0x000000000c107229 */ /* 0x000fcc0000000012 */
[----:B------:R-:W-:Y:S02]  /*0970*/  DFMA R20, R10, R22, R20 ;  /* 0x000000160a14722b */ /* 0x000fe40000000014 */
[----:B------:R-:W-:Y:S02]  /*0980*/  DADD R22, R12, -R16 ;  /* 0x000000000c167229 */ /* 0x000fe40000000810 */
[----:B------:R-:W-:-:S06]  /*0990*/  DMUL R12, R16, R24 ;  /* 0x00000018100c7228 */ /* 0x000fcc0000000000 */
[----:B------:R-:W-:Y:S02]  /*09a0*/  DADD R22, R18, R22 ;  /* 0x0000000012167229 */ /* 0x000fe40000000016 */
[----:B------:R-:W-:-:S08]  /*09b0*/  DFMA R18, R16, R24, -R12 ;  /* 0x000000181012722b */ /* 0x000fd0000000080c */
[----:B------:R-:W-:-:S08]  /*09c0*/  DFMA R18, R16, R20, R18 ;  /* 0x000000141012722b */ /* 0x000fd00000000012 */
[----:B------:R-:W-:-:S08]  /*09d0*/  DFMA R22, R22, R24, R18 ;  /* 0x000000181616722b */ /* 0x000fd00000000012 */
[----:B------:R-:W-:-:S08]  /*09e0*/  DADD R18, R12, R22 ;  /* 0x000000000c127229 */ /* 0x000fd00000000016 */
[--C-:B------:R-:W-:Y:S02]  /*09f0*/  DADD R16, R10, R18.reuse ;  /* 0x000000000a107229 */ /* 0x100fe40000000012 */
[----:B------:R-:W-:-:S06]  /*0a00*/  DADD R12, R12, -R18 ;  /* 0x000000000c0c7229 */ /* 0x000fcc0000000812 */
[----:B------:R-:W-:Y:S02]  /*0a10*/  DADD R10, R10, -R16 ;  /* 0x000000000a0a7229 */ /* 0x000fe40000000810 */
[----:B------:R-:W-:-:S06]  /*0a20*/  DADD R12, R22, R12 ;  /* 0x00000000160c7229 */ /* 0x000fcc000000000c */
[----:B------:R-:W-:-:S08]  /*0a30*/  DADD R10, R18, R10 ;  /* 0x00000000120a7229 */ /* 0x000fd0000000000a */
[----:B------:R-:W-:-:S08]  /*0a40*/  DADD R10, R12, R10 ;  /* 0x000000000c0a7229 */ /* 0x000fd0000000000a */
[----:B------:R-:W-:Y:S01]  /*0a50*/  DADD R14, R14, R10 ;  /* 0x000000000e0e7229 */ /* 0x000fe2000000000a */
[----:B------:R-:W-:Y:S01]  /*0a60*/  LOP3.LUT R10, R9, 0x80000000, RZ, 0x3c, !PT ;  /* 0x80000000090a7812 */ /* 0x000fe200078e3cff */
[----:B------:R-:W-:-:S06]  /*0a70*/  IMAD.MOV.U32 R11, RZ, RZ, 0x43300000 ;  /* 0x43300000ff0b7424 */ /* 0x000fcc00078e00ff */
[----:B------:R-:W-:Y:S02]  /*0a80*/  DADD R12, R16, R14 ;  /* 0x00000000100c7229 */ /* 0x000fe4000000000e */
[----:B------:R-:W-:Y:S01]  /*0a90*/  DADD R10, R10, -UR4 ;  /* 0x800000040a0a7e29 */ /* 0x000fe20008000000 */
[----:B------:R-:W-:Y:S01]  /*0aa0*/  UMOV UR4, 0xfefa39ef ;  /* 0xfefa39ef00047882 */ /* 0x000fe20000000000 */
[----:B------:R-:W-:-:S04]  /*0ab0*/  UMOV UR5, 0x3fe62e42 ;  /* 0x3fe62e4200057882 */ /* 0x000fc80000000000 */
[--C-:B------:R-:W-:Y:S02]  /*0ac0*/  DADD R16, R16, -R12.reuse ;  /* 0x0000000010107229 */ /* 0x100fe4000000080c */
[----:B------:R-:W-:-:S06]  /*0ad0*/  DFMA R8, R10, UR4, R12 ;  /* 0x000000040a087c2b */ /* 0x000fcc000800000c */
[----:B------:R-:W-:Y:S02]  /*0ae0*/  DADD R16, R14, R16 ;  /* 0x000000000e107229 */ /* 0x000fe40000000010 */
[----:B------:R-:W-:-:S08]  /*0af0*/  DFMA R18, R10, -UR4, R8 ;  /* 0x800000040a127c2b */ /* 0x000fd00008000008 */
[----:B------:R-:W-:-:S08]  /*0b00*/  DADD R18, -R12, R18 ;  /* 0x000000000c127229 */ /* 0x000fd00000000112 */
[----:B------:R-:W-:-:S08]  /*0b10*/  DADD R14, R16, -R18 ;  /* 0x00000000100e7229 */ /* 0x000fd00000000812 */
[----:B------:R-:W-:Y:S01]  /*0b20*/  DFMA R14, R10, UR8, R14 ;  /* 0x000000080a0e7c2b */ /* 0x000fe2000800000e */
[C---:B------:R-:W-:Y:S01]  /*0b30*/  IMAD.SHL.U32 R10, R5.reuse, 0x2, RZ ;  /* 0x00000002050a7824 */ /* 0x040fe200078e00ff */
[----:B------:R-:W-:-:S04]  /*0b40*/  LOP3.LUT R11, R5, 0xff0fffff, RZ, 0xc0, !PT ;  /* 0xff0fffff050b7812 */ /* 0x000fc800078ec0ff */
[----:B------:R-:W-:Y:S02]  /*0b50*/  ISETP.GT.U32.AND P1, PT, R10, -0x2000001, PT ;  /* 0xfdffffff0a00780c */ /* 0x000fe40003f24070 */
[----:B------:R-:W-:Y:S01]  /*0b60*/  DADD R12, R8, R14 ;  /* 0x00000000080c7229 */ /* 0x000fe2000000000e */
[----:B------:R-:W-:Y:S01]  /*0b70*/  IMAD.MOV.U32 R10, RZ, RZ, R4 ;  /* 0x000000ffff0a7224 */ /* 0x000fe200078e0004 */
[----:B------:R-:W-:-:S06]  /*0b80*/  SEL R11, R11, R5, P1 ;  /* 0x000000050b0b7207 */ /* 0x000fcc0000800000 */
[----:B------:R-:W-:Y:S02]  /*0b90*/  DADD R16, R8, -R12 ;  /* 0x0000000008107229 */ /* 0x000fe4000000080c */
[----:B------:R-:W-:-:S06]  /*0ba0*/  DMUL R8, R12, R10 ;  /* 0x0000000a0c087228 */ /* 0x000fcc0000000000 */
[----:B------:R-:W-:Y:S02]  /*0bb0*/  DADD R16, R14, R16 ;  /* 0x000000000e107229 */ /* 0x000fe40000000010 */
[----:B------:R-:W-:-:S08]  /*0bc0*/  DFMA R12, R12, R10, -R8 ;  /* 0x0000000a0c0c722b */ /* 0x000fd00000000808 */
[----:B------:R-:W-:Y:S01]  /*0bd0*/  DFMA R16, R16, R10, R12 ;  /* 0x0000000a1010722b */ /* 0x000fe2000000000c */
[----:B------:R-:W-:Y:S02]  /*0be0*/  IMAD.MOV.U32 R10, RZ, RZ, 0x652b82fe ;  /* 0x652b82feff0a7424 */ /* 0x000fe400078e00ff */
[----:B------:R-:W-:-:S05]  /*0bf0*/  IMAD.MOV.U32 R11, RZ, RZ, 0x3ff71547 ;  /* 0x3ff71547ff0b7424 */ /* 0x000fca00078e00ff */
[----:B------:R-:W-:-:S08]  /*0c00*/  DADD R12, R8, R16 ;  /* 0x00000000080c7229 */ /* 0x000fd00000000010 */
[----:B------:R-:W-:Y:S02]  /*0c10*/  DFMA R10, R12, R10, 6.75539944105574400000e+15 ;  /* 0x433800000c0a742b */ /* 0x000fe4000000000a */
[----:B------:R-:W-:Y:S01]  /*0c20*/  FSETP.GEU.AND P1, PT, |R13|, 4.1917929649353027344, PT ;  /* 0x4086232b0d00780b */ /* 0x000fe20003f2e200 */
[----:B------:R-:W-:-:S05]  /*0c30*/  DADD R8, R8, -R12 ;  /* 0x0000000008087229 */ /* 0x000fca000000080c */
[----:B------:R-:W-:-:S03]  /*0c40*/  DADD R14, R10, -6.75539944105574400000e+15 ;  /* 0xc33800000a0e7429 */ /* 0x000fc60000000000 */
[----:B------:R-:W-:-:S05]  /*0c50*/  DADD R16, R16, R8 ;  /* 0x0000000010107229 */ /* 0x000fca0000000008 */
[----:B------:R-:W-:Y:S01]  /*0c60*/  DFMA R18, R14, -UR4, R12 ;  /* 0x800000040e127c2b */ /* 0x000fe2000800000c */
[----:B------:R-:W-:Y:S01]  /*0c70*/  UMOV UR4, 0x3b39803f ;  /* 0x3b39803f00047882 */ /* 0x000fe20000000000 */
[----:B------:R-:W-:-:S06]  /*0c80*/  UMOV UR5, 0x3c7abc9e ;  /* 0x3c7abc9e00057882 */ /* 0x000fcc0000000000 */
[----:B------:R-:W-:Y:S01]  /*0c90*/  DFMA R14, R14, -UR4, R18 ;  /* 0x800000040e0e7c2b */ /* 0x000fe20008000012 */
[----:B------:R-:W-:Y:S01]  /*0ca0*/  UMOV UR4, 0x69ce2bdf ;  /* 0x69ce2bdf00047882 */ /* 0x000fe20000000000 */
[----:B------:R-:W-:Y:S01]  /*0cb0*/  IMAD.MOV.U32 R18, RZ, RZ, -0x35dec16 ;  /* 0xfca213eaff127424 */ /* 0x000fe200078e00ff */
[----:B------:R-:W-:Y:S01]  /*0cc0*/  UMOV UR5, 0x3e5ade15 ;  /* 0x3e5ade1500057882 */ /* 0x000fe20000000000 */
[----:B------:R-:W-:-:S06]  /*0cd0*/  IMAD.MOV.U32 R19, RZ, RZ, 0x3e928af3 ;  /* 0x3e928af3ff137424 */ /* 0x000fcc00078e00ff */
        /* <DEDUP_REMOVED lines=24> */
[----:B------:R-:W-:-:S08]  /*0e60*/  DFMA R18, R14, R18, UR4 ;  /* 0x000000040e127e2b */ /* 0x000fd00008000012 */
[----:B------:R-:W-:-:S08]  /*0e70*/  DFMA R18, R14, R18, 1 ;  /* 0x3ff000000e12742b */ /* 0x000fd00000000012 */
[----:B------:R-:W-:-:S10]  /*0e80*/  DFMA R14, R14, R18, 1 ;  /* 0x3ff000000e0e742b */ /* 0x000fd40000000012 */
[----:B------:R-:W-:Y:S02]  /*0e90*/  IMAD R9, R10, 0x100000, R15 ;  /* 0x001000000a097824 */ /* 0x000fe400078e020f */
[----:B------:R-:W-:Y:S01]  /*0ea0*/  IMAD.MOV.U32 R8, RZ, RZ, R14 ;  /* 0x000000ffff087224 */ /* 0x000fe200078e000e */
[----:B------:R-:W-:Y:S06]  /*0eb0*/  @!P1 BRA `(.L_x_17) ;  /* 0x0000000000309947 */ /* 0x000fec0003800000 */
[----:B------:R-:W-:Y:S01]  /*0ec0*/  FSETP.GEU.AND P2, PT, |R13|, 4.2275390625, PT ;  /* 0x408748000d00780b */ /* 0x000fe20003f4e200 */
[C---:B------:R-:W-:Y:S02]  /*0ed0*/  DADD R18, R12.reuse, +INF ;  /* 0x7ff000000c127429 */ /* 0x040fe40000000000 */
[----:B------:R-:W-:-:S08]  /*0ee0*/  DSETP.GEU.AND P1, PT, R12, RZ, PT ;  /* 0x000000ff0c00722a */ /* 0x000fd00003f2e000 */
[----:B------:R-:W-:Y:S02]  /*0ef0*/  FSEL R9, R19, RZ, P1 ;  /* 0x000000ff13097208 */ /* 0x000fe40000800000 */
[----:B------:R-:W-:-:S04]  /*0f00*/  @!P2 LEA.HI R8, R10, R10, RZ, 0x1 ;  /* 0x0000000a0a08a211 */ /* 0x000fc800078f08ff */
[----:B------:R-:W-:Y:S02]  /*0f10*/  @!P2 SHF.R.S32.HI R11, RZ, 0x1, R8 ;  /* 0x00000001ff0ba819 */ /* 0x000fe40000011408 */
[----:B------:R-:W-:-:S03]  /*0f20*/  FSEL R8, R18, RZ, P1 ;  /* 0x000000ff12087208 */ /* 0x000fc60000800000 */
[----:B------:R-:W-:Y:S02]  /*0f30*/  @!P2 IMAD.IADD R10, R10, 0x1, -R11 ;  /* 0x000000010a0aa824 */ /* 0x000fe400078e0a0b */
[----:B------:R-:W-:-:S03]  /*0f40*/  @!P2 IMAD R15, R11, 0x100000, R15 ;  /* 0x001000000b0fa824 */ /* 0x000fc600078e020f */
[----:B------:R-:W-:Y:S01]  /*0f50*/  @!P2 LEA R11, R10, 0x3ff00000, 0x14 ;  /* 0x3ff000000a0ba811 */ /* 0x000fe200078ea0ff */
[----:B------:R-:W-:-:S06]  /*0f60*/  @!P2 IMAD.MOV.U32 R10, RZ, RZ, RZ ;  /* 0x000000ffff0aa224 */ /* 0x000fcc00078e00ff */
[----:B------:R-:W-:-:S11]  /*0f70*/  @!P2 DMUL R8, R14, R10 ;  /* 0x0000000a0e08a228 */ /* 0x000fd60000000000 */
.L_x_17:
[----:B------:R-:W-:Y:S02]  /*0f80*/  DFMA R16, R16, R8, R8 ;  /* 0x000000081010722b */ /* 0x000fe40000000008 */
[----:B------:R-:W-:-:S08]  /*0f90*/  DSETP.NEU.AND P1, PT, |R8|, +INF , PT ;  /* 0x7ff000000800742a */ /* 0x000fd00003f2d200 */
[----:B------:R-:W-:Y:S01]  /*0fa0*/  FSEL R13, R8, R16, !P1 ;  /* 0x00000010080d7208 */ /* 0x000fe20004800000 */
[----:B------:R-:W-:Y:S01]  /*0fb0*/  IMAD.MOV.U32 R8, RZ, RZ, R0 ;  /* 0x000000ffff087224 */ /* 0x000fe200078e0000 */
[----:B------:R-:W-:Y:S01]  /*0fc0*/  FSEL R16, R9, R17, !P1 ;  /* 0x0000001109107208 */ /* 0x000fe20004800000 */
[----:B------:R-:W-:-:S04]  /*0fd0*/  IMAD.MOV.U32 R9, RZ, RZ, 0x0 ;  /* 0x00000000ff097424 */ /* 0x000fc800078e00ff */
[----:B------:R-:W-:Y:S05]  /*0fe0*/  RET.REL.NODEC R8 `(_Z12compute_fluxPKdPdidi) ;  /* 0xfffffff008047950 */ /* 0x000fea0003c3ffff */
.L_x_18:
        /* <DEDUP_REMOVED lines=9> */
.L_x_28:


//--------------------- .text._Z9compute_uPKdPddi --------------------------
	.section	.text._Z9compute_uPKdPddi,"ax",@progbits
	.align	128
        .global         _Z9compute_uPKdPddi
        .type           _Z9compute_uPKdPddi,@function
        .size           _Z9compute_uPKdPddi,(.L_x_29 - _Z9compute_uPKdPddi)
        .other          _Z9compute_uPKdPddi,@"STO_CUDA_ENTRY STV_DEFAULT"
_Z9compute_uPKdPddi:
.text._Z9compute_uPKdPddi:
        /* <DEDUP_REMOVED lines=68> */
[----:B------:R-:W-:Y:S05]  /*0440*/  CALL.REL.NOINC `($__internal_1_$__cuda_sm20_div_rn_f64_full) ;  /* 0x0000000000147944 */ /* 0x000fea0003c00000 */
.L_x_20:
[----:B------:R-:W-:Y:S05]  /*0450*/  BSYNC.RECONVERGENT B0 ;  /* 0x0000000000007941 */ /* 0x000fea0003800200 */
.L_x_19:
[----:B------:R-:W0:Y:S02]  /*0460*/  LDC.64 R4, c[0x0][0x388] ;  /* 0x0000e200ff047b82 */ /* 0x000e240000000a00 */
[----:B0-----:R-:W-:-:S05]  /*0470*/  IMAD.WIDE R4, R0, 0x8, R4 ;  /* 0x0000000800047825 */ /* 0x001fca00078e0204 */
[----:B------:R-:W-:Y:S01]  /*0480*/  STG.E.64 desc[UR4][R4.64], R2 ;  /* 0x0000000204007986 */ /* 0x000fe2000c101b04 */
[----:B------:R-:W-:Y:S05]  /*0490*/  EXIT ;  /* 0x000000000000794d */ /* 0x000fea0003800000 */
        .weak           $__internal_1_$__cuda_sm20_div_rn_f64_full
        .type           $__internal_1_$__cuda_sm20_div_rn_f64_full,@function
        .size           $__internal_1_$__cuda_sm20_div_rn_f64_full,(.L_x_29 - $__internal_1_$__cuda_sm20_div_rn_f64_full)
$__internal_1_$__cuda_sm20_div_rn_f64_full:
        /* <DEDUP_REMOVED lines=69> */
.L_x_22:
        /* <DEDUP_REMOVED lines=16> */
.L_x_25:
[----:B------:R-:W-:Y:S01]  /*09f0*/  LOP3.LUT R13, R7, 0x80000, RZ, 0xfc, !PT ;  /* 0x00080000070d7812 */ /* 0x000fe200078efcff */
[----:B------:R-:W-:Y:S01]  /*0a00*/  IMAD.MOV.U32 R12, RZ, RZ, R6 ;  /* 0x000000ffff0c7224 */ /* 0x000fe200078e0006 */
[----:B------:R-:W-:Y:S06]  /*0a10*/  BRA `(.L_x_23) ;  /* 0x0000000000087947 */ /* 0x000fec0003800000 */
.L_x_24:
[----:B------:R-:W-:Y:S01]  /*0a20*/  LOP3.LUT R13, R5, 0x80000, RZ, 0xfc, !PT ;  /* 0x00080000050d7812 */ /* 0x000fe200078efcff */
[----:B------:R-:W-:-:S07]  /*0a30*/  IMAD.MOV.U32 R12, RZ, RZ, R4 ;  /* 0x000000ffff0c7224 */ /* 0x000fce00078e0004 */
.L_x_23:
[----:B------:R-:W-:Y:S05]  /*0a40*/  BSYNC.RECONVERGENT B1 ;  /* 0x0000000000017941 */ /* 0x000fea0003800200 */
.L_x_21:
[----:B------:R-:W-:Y:S02]  /*0a50*/  IMAD.MOV.U32 R11, RZ, RZ, 0x0 ;  /* 0x00000000ff0b7424 */ /* 0x000fe400078e00ff */
[----:B------:R-:W-:Y:S02]  /*0a60*/  IMAD.MOV.U32 R2, RZ, RZ, R12 ;  /* 0x000000ffff027224 */ /* 0x000fe400078e000c */
[----:B------:R-:W-:Y:S01]  /*0a70*/  IMAD.MOV.U32 R3, RZ, RZ, R13 ;  /* 0x000000ffff037224 */ /* 0x000fe200078e000d */
[----:B------:R-:W-:Y:S06]  /*0a80*/  RET.REL.NODEC R10 `(_Z9compute_uPKdPddi) ;  /* 0xfffffff40a5c7950 */ /* 0x000fec0003c3ffff */
.L_x_26:
        /* <DEDUP_REMOVED lines=15> */
.L_x_29:


//--------------------- .nv.global.init           --------------------------
	.section	.nv.global.init,"aw",@progbits
	.align	4
.nv.global.init:
	.type		mrg32k3aM1SubSeq,@object
	.size		mrg32k3aM1SubSeq,(mrg32k3aM2SubSeq - mrg32k3aM1SubSeq)
mrg32k3aM1SubSeq:
        /*0000*/ 	.byte	0x0b, 0xcc, 0xee, 0x04, 0x73, 0x29, 0x8b, 0x6f, 0xf6, 0x53, 0x03, 0xf6, 0x23, 0xf6, 0xea, 0xda
        /* <DEDUP_REMOVED lines=125> */
	.type		mrg32k3aM2SubSeq,@object
	.size		mrg32k3aM2SubSeq,(mrg32k3aM1 - mrg32k3aM2SubSeq)
mrg32k3aM2SubSeq:
        /* <DEDUP_REMOVED lines=126> */
	.type		mrg32k3aM1,@object
	.size		mrg32k3aM1,(mrg32k3aM1Seq - mrg32k3aM1)
mrg32k3aM1:
        /* <DEDUP_REMOVED lines=144> */
	.type		mrg32k3aM1Seq,@object
	.size		mrg32k3aM1Seq,(mrg32k3aM2 - mrg32k3aM1Seq)
mrg32k3aM1Seq:
        /* <DEDUP_REMOVED lines=144> */
	.type		mrg32k3aM2,@object
	.size		mrg32k3aM2,(mrg32k3aM2Seq - mrg32k3aM2)
mrg32k3aM2:
        /* <DEDUP_REMOVED lines=144> */
	.type		mrg32k3aM2Seq,@object
	.size		mrg32k3aM2Seq,(precalc_xorwow_matrix - mrg32k3aM2Seq)
mrg32k3aM2Seq:
        /* <DEDUP_REMOVED lines=144> */
	.type		precalc_xorwow_matrix,@object
	.size		precalc_xorwow_matrix,(precalc_xorwow_offset_matrix - precalc_xorwow_matrix)
precalc_xorwow_matrix:
        /* <DEDUP_REMOVED lines=6400> */
	.type		precalc_xorwow_offset_matrix,@object
	.size		precalc_xorwow_offset_matrix,(.L_1 - precalc_xorwow_offset_matrix)
precalc_xorwow_offset_matrix:
        /* <DEDUP_REMOVED lines=6400> */
.L_1:


//--------------------- .nv.shared._Z11count_zerosPKdPii --------------------------
	.section	.nv.shared._Z11count_zerosPKdPii,"aw",@nobits
	.sectionflags	@""
	.align	4
.nv.shared._Z11count_zerosPKdPii:
	.zero		2048


//--------------------- .nv.shared.reserved.0     --------------------------
	.section	.nv.shared.reserved.0,"aw",@nobits
	.weak		__nv_reservedSMEM_offset_0_alias
	.size		__nv_reservedSMEM_offset_0_alias, 0, 64
	.other		__nv_reservedSMEM_offset_0_alias,@"STO_CUDA_RESERVED_SHARED STV_DEFAULT"
__nv_reservedSMEM_offset_0_alias:
	.zero		0
	.zero		64


//--------------------- .nv.constant0._Z11count_zerosPKdPii --------------------------
	.section	.nv.constant0._Z11count_zerosPKdPii,"a",@progbits
	.sectionflags	@""
	.align	4
.nv.constant0._Z11count_zerosPKdPii:
	.zero		916


//--------------------- .nv.constant0._Z12euler_updatePdPKdS1_ddi --------------------------
	.section	.nv.constant0._Z12euler_updatePdPKdS1_ddi,"a",@progbits
	.sectionflags	@""
	.align	4
.nv.constant0._Z12euler_updatePdPKdS1_ddi:
	.zero		940


//--------------------- .nv.constant0._Z12compute_dFdxPKdPddi --------------------------
	.section	.nv.constant0._Z12compute_dFdxPKdPddi,"a",@progbits
	.sectionflags	@""
	.align	4
.nv.constant0._Z12compute_dFdxPKdPddi:
	.zero		924


//--------------------- .nv.constant0._Z12compute_fluxPKdPdidi --------------------------
	.section	.nv.constant0._Z12compute_fluxPKdPdidi,"a",@progbits
	.sectionflags	@""
	.align	4
.nv.constant0._Z12compute_fluxPKdPdidi:
	.zero		932


//--------------------- .nv.constant0._Z9compute_uPKdPddi --------------------------
	.section	.nv.constant0._Z9compute_uPKdPddi,"a",@progbits
	.sectionflags	@""
	.align	4
.nv.constant0._Z9compute_uPKdPddi:
	.zero		924


//--------------------- SYMBOLS --------------------------

	.type		.nv.reservedSmem.offset0,@object
	.size		.nv.reservedSmem.offset0,0x4
	.type		.nv.reservedSmem.cap,@object
	.size		.nv.reservedSmem.cap,0x4
